//
// Generated by NVIDIA NVVM Compiler
//
// Compiler Build ID: CL-36424714
// Cuda compilation tools, release 13.0, V13.0.88
// Based on NVVM 20.0.0
//

.version 9.0
.target sm_100
.address_size 64

	// .globl	build_hessian_and_distances
// _ZZ27compute_conservation_scoresE10propensity has been demoted

.visible .entry build_hessian_and_distances(
	.param .u64 .ptr .align 1 build_hessian_and_distances_param_0,
	.param .u64 .ptr .align 1 build_hessian_and_distances_param_1,
	.param .u64 .ptr .align 1 build_hessian_and_distances_param_2,
	.param .u64 .ptr .align 1 build_hessian_and_distances_param_3,
	.param .u64 .ptr .align 1 build_hessian_and_distances_param_4,
	.param .u64 .ptr .align 1 build_hessian_and_distances_param_5,
	.param .u32 build_hessian_and_distances_param_6,
	.param .f32 build_hessian_and_distances_param_7
)
{
	.reg .pred 	%p<12>;
	.reg .b32 	%r<52>;
	.reg .b32 	%f<94>;
	.reg .b64 	%rd<54>;

	ld.param.u32 	%r10, [build_hessian_and_distances_param_6];
	ld.param.f32 	%f6, [build_hessian_and_distances_param_7];
	mov.u32 	%r11, %tid.x;
	mov.u32 	%r12, %ctaid.x;
	add.s32 	%r13, %r10, -1;
	mul.lo.s32 	%r14, %r13, %r10;
	shr.u32 	%r15, %r14, 31;
	add.s32 	%r16, %r14, %r15;
	shr.s32 	%r17, %r16, 1;
	mov.u32 	%r18, %nctaid.x;
	add.s32 	%r19, %r18, %r17;
	add.s32 	%r20, %r19, -1;
	div.u32 	%r21, %r20, %r18;
	mul.lo.s32 	%r22, %r21, %r12;
	add.s32 	%r23, %r22, %r21;
	min.s32 	%r1, %r23, %r17;
	add.s32 	%r51, %r22, %r11;
	setp.ge.s32 	%p1, %r51, %r1;
	@%p1 bra 	$L__BB0_8;
	neg.f32 	%f1, %f6;
$L__BB0_2:
	ld.param.u32 	%r48, [build_hessian_and_distances_param_6];
	cvt.rn.f32.s32 	%f7, %r51;
	fma.rn.f32 	%f8, %f7, 0f41000000, 0f3F800000;
	sqrt.rn.f32 	%f9, %f8;
	add.f32 	%f10, %f9, 0f3F800000;
	mul.f32 	%f11, %f10, 0f3F000000;
	cvt.rzi.s32.f32 	%r24, %f11;
	add.s32 	%r25, %r24, -1;
	mul.lo.s32 	%r26, %r25, %r24;
	shr.u32 	%r27, %r26, 31;
	add.s32 	%r28, %r26, %r27;
	shr.s32 	%r29, %r28, 1;
	sub.s32 	%r30, %r51, %r29;
	setp.lt.s32 	%p2, %r24, %r48;
	add.s32 	%r31, %r48, -1;
	selp.b32 	%r4, %r24, %r31, %p2;
	setp.lt.s32 	%p3, %r30, %r4;
	add.s32 	%r32, %r4, -1;
	selp.b32 	%r5, %r30, %r32, %p3;
	setp.lt.s32 	%p4, %r5, 0;
	@%p4 bra 	$L__BB0_7;
	ld.param.u32 	%r49, [build_hessian_and_distances_param_6];
	ld.param.u64 	%rd51, [build_hessian_and_distances_param_3];
	ld.param.u64 	%rd49, [build_hessian_and_distances_param_1];
	ld.param.u64 	%rd48, [build_hessian_and_distances_param_0];
	mul.lo.s32 	%r6, %r4, 3;
	cvta.to.global.u64 	%rd7, %rd48;
	mul.wide.s32 	%rd8, %r6, 4;
	add.s64 	%rd9, %rd7, %rd8;
	ld.global.nc.f32 	%f12, [%rd9];
	ld.global.nc.f32 	%f13, [%rd9+4];
	ld.global.nc.f32 	%f14, [%rd9+8];
	mul.lo.s32 	%r7, %r5, 3;
	mul.wide.u32 	%rd10, %r7, 4;
	add.s64 	%rd11, %rd7, %rd10;
	ld.global.nc.f32 	%f15, [%rd11];
	ld.global.nc.f32 	%f16, [%rd11+4];
	ld.global.nc.f32 	%f17, [%rd11+8];
	sub.f32 	%f2, %f15, %f12;
	sub.f32 	%f3, %f16, %f13;
	sub.f32 	%f4, %f17, %f14;
	mul.f32 	%f18, %f3, %f3;
	fma.rn.f32 	%f19, %f2, %f2, %f18;
	fma.rn.f32 	%f5, %f4, %f4, %f19;
	sqrt.rn.f32 	%f20, %f5;
	mad.lo.s32 	%r33, %r4, %r49, %r5;
	cvta.to.global.u64 	%rd12, %rd51;
	mul.wide.s32 	%rd13, %r33, 4;
	add.s64 	%rd14, %rd12, %rd13;
	st.global.f32 	[%rd14], %f20;
	mad.lo.s32 	%r34, %r5, %r49, %r4;
	mul.wide.s32 	%rd15, %r34, 4;
	add.s64 	%rd16, %rd12, %rd15;
	st.global.f32 	[%rd16], %f20;
	cvta.to.global.u64 	%rd17, %rd49;
	mul.wide.s32 	%rd18, %r4, 4;
	add.s64 	%rd19, %rd17, %rd18;
	ld.global.nc.u32 	%r35, [%rd19];
	mul.wide.u32 	%rd20, %r5, 4;
	add.s64 	%rd21, %rd17, %rd20;
	ld.global.nc.u32 	%r36, [%rd21];
	sub.s32 	%r37, %r35, %r36;
	abs.s32 	%r38, %r37;
	setp.geu.f32 	%p5, %f5, 0f42800000;
	setp.lt.s32 	%p6, %r38, 3;
	or.pred  	%p7, %p5, %p6;
	@%p7 bra 	$L__BB0_5;
	ld.param.u64 	%rd53, [build_hessian_and_distances_param_5];
	ld.param.u64 	%rd52, [build_hessian_and_distances_param_4];
	cvta.to.global.u64 	%rd22, %rd52;
	add.s64 	%rd24, %rd22, %rd18;
	atom.global.add.u32 	%r39, [%rd24], 1;
	add.s64 	%rd26, %rd22, %rd20;
	atom.global.add.u32 	%r40, [%rd26], 1;
	cvta.to.global.u64 	%rd27, %rd53;
	add.s64 	%rd28, %rd27, %rd18;
	cvt.rn.f32.u32 	%f21, %r38;
	atom.global.add.f32 	%f22, [%rd28], %f21;
	add.s64 	%rd29, %rd27, %rd20;
	atom.global.add.f32 	%f23, [%rd29], %f21;
$L__BB0_5:
	setp.geu.f32 	%p8, %f5, 0f43290000;
	setp.leu.f32 	%p9, %f5, 0f3C23D70A;
	or.pred  	%p10, %p8, %p9;
	@%p10 bra 	$L__BB0_7;
	ld.param.u32 	%r50, [build_hessian_and_distances_param_6];
	ld.param.u64 	%rd50, [build_hessian_and_distances_param_2];
	mul.f32 	%f24, %f3, %f3;
	fma.rn.f32 	%f25, %f2, %f2, %f24;
	fma.rn.f32 	%f26, %f4, %f4, %f25;
	div.rn.f32 	%f27, %f1, %f26;
	mul.lo.s32 	%r41, %r50, 3;
	mul.lo.s32 	%r42, %r6, %r41;
	add.s32 	%r43, %r42, %r6;
	mul.lo.s32 	%r44, %r7, %r41;
	mul.f32 	%f28, %f27, %f2;
	mul.f32 	%f29, %f28, %f2;
	div.rn.f32 	%f30, %f29, %f26;
	add.s32 	%r45, %r7, %r42;
	add.s32 	%r46, %r44, %r6;
	cvta.to.global.u64 	%rd30, %rd50;
	mul.wide.s32 	%rd31, %r45, 4;
	add.s64 	%rd32, %rd30, %rd31;
	atom.global.add.f32 	%f31, [%rd32], %f30;
	mul.wide.s32 	%rd33, %r46, 4;
	add.s64 	%rd34, %rd30, %rd33;
	atom.global.add.f32 	%f32, [%rd34], %f30;
	add.s32 	%r47, %r7, %r44;
	mul.wide.s32 	%rd35, %r43, 4;
	add.s64 	%rd36, %rd30, %rd35;
	neg.f32 	%f33, %f30;
	atom.global.add.f32 	%f34, [%rd36], %f33;
	mul.wide.s32 	%rd37, %r47, 4;
	add.s64 	%rd38, %rd30, %rd37;
	atom.global.add.f32 	%f35, [%rd38], %f33;
	mul.f32 	%f36, %f28, %f3;
	div.rn.f32 	%f37, %f36, %f26;
	atom.global.add.f32 	%f38, [%rd32+4], %f37;
	mul.wide.s32 	%rd39, %r41, 4;
	add.s64 	%rd40, %rd34, %rd39;
	atom.global.add.f32 	%f39, [%rd40], %f37;
	neg.f32 	%f40, %f37;
	atom.global.add.f32 	%f41, [%rd36+4], %f40;
	atom.global.add.f32 	%f42, [%rd38+4], %f40;
	mul.f32 	%f43, %f28, %f4;
	div.rn.f32 	%f44, %f43, %f26;
	atom.global.add.f32 	%f45, [%rd32+8], %f44;
	add.s64 	%rd41, %rd40, %rd39;
	atom.global.add.f32 	%f46, [%rd41], %f44;
	neg.f32 	%f47, %f44;
	atom.global.add.f32 	%f48, [%rd36+8], %f47;
	atom.global.add.f32 	%f49, [%rd38+8], %f47;
	mul.f32 	%f50, %f27, %f3;
	mul.f32 	%f51, %f50, %f2;
	div.rn.f32 	%f52, %f51, %f26;
	add.s64 	%rd42, %rd32, %rd39;
	atom.global.add.f32 	%f53, [%rd42], %f52;
	atom.global.add.f32 	%f54, [%rd34+4], %f52;
	add.s64 	%rd43, %rd36, %rd39;
	neg.f32 	%f55, %f52;
	atom.global.add.f32 	%f56, [%rd43], %f55;
	add.s64 	%rd44, %rd38, %rd39;
	atom.global.add.f32 	%f57, [%rd44], %f55;
	mul.f32 	%f58, %f50, %f3;
	div.rn.f32 	%f59, %f58, %f26;
	atom.global.add.f32 	%f60, [%rd42+4], %f59;
	atom.global.add.f32 	%f61, [%rd40+4], %f59;
	neg.f32 	%f62, %f59;
	atom.global.add.f32 	%f63, [%rd43+4], %f62;
	atom.global.add.f32 	%f64, [%rd44+4], %f62;
	mul.f32 	%f65, %f50, %f4;
	div.rn.f32 	%f66, %f65, %f26;
	atom.global.add.f32 	%f67, [%rd42+8], %f66;
	atom.global.add.f32 	%f68, [%rd41+4], %f66;
	neg.f32 	%f69, %f66;
	atom.global.add.f32 	%f70, [%rd43+8], %f69;
	atom.global.add.f32 	%f71, [%rd44+8], %f69;
	mul.f32 	%f72, %f27, %f4;
	mul.f32 	%f73, %f72, %f2;
	div.rn.f32 	%f74, %f73, %f26;
	add.s64 	%rd45, %rd42, %rd39;
	atom.global.add.f32 	%f75, [%rd45], %f74;
	atom.global.add.f32 	%f76, [%rd34+8], %f74;
	add.s64 	%rd46, %rd43, %rd39;
	neg.f32 	%f77, %f74;
	atom.global.add.f32 	%f78, [%rd46], %f77;
	add.s64 	%rd47, %rd44, %rd39;
	atom.global.add.f32 	%f79, [%rd47], %f77;
	mul.f32 	%f80, %f72, %f3;
	div.rn.f32 	%f81, %f80, %f26;
	atom.global.add.f32 	%f82, [%rd45+4], %f81;
	atom.global.add.f32 	%f83, [%rd40+8], %f81;
	neg.f32 	%f84, %f81;
	atom.global.add.f32 	%f85, [%rd46+4], %f84;
	atom.global.add.f32 	%f86, [%rd47+4], %f84;
	mul.f32 	%f87, %f72, %f4;
	div.rn.f32 	%f88, %f87, %f26;
	atom.global.add.f32 	%f89, [%rd45+8], %f88;
	atom.global.add.f32 	%f90, [%rd41+8], %f88;
	neg.f32 	%f91, %f88;
	atom.global.add.f32 	%f92, [%rd46+8], %f91;
	atom.global.add.f32 	%f93, [%rd47+8], %f91;
$L__BB0_7:
	add.s32 	%r51, %r51, 256;
	setp.lt.s32 	%p11, %r51, %r1;
	@%p11 bra 	$L__BB0_2;
$L__BB0_8:
	ret;

}
	// .globl	compute_local_contact_order
.visible .entry compute_local_contact_order(
	.param .u64 .ptr .align 1 compute_local_contact_order_param_0,
	.param .u64 .ptr .align 1 compute_local_contact_order_param_1,
	.param .u64 .ptr .align 1 compute_local_contact_order_param_2,
	.param .u64 .ptr .align 1 compute_local_contact_order_param_3,
	.param .u32 compute_local_contact_order_param_4,
	.param .u32 compute_local_contact_order_param_5,
	.param .f32 compute_local_contact_order_param_6
)
{
	.reg .pred 	%p<15>;
	.reg .b32 	%r<123>;
	.reg .b32 	%f<95>;
	.reg .b64 	%rd<40>;

	ld.param.u64 	%rd17, [compute_local_contact_order_param_0];
	ld.param.u64 	%rd18, [compute_local_contact_order_param_1];
	ld.param.u64 	%rd16, [compute_local_contact_order_param_2];
	ld.param.u64 	%rd19, [compute_local_contact_order_param_3];
	ld.param.u32 	%r34, [compute_local_contact_order_param_4];
	ld.param.u32 	%r35, [compute_local_contact_order_param_5];
	ld.param.f32 	%f16, [compute_local_contact_order_param_6];
	cvta.to.global.u64 	%rd1, %rd18;
	cvta.to.global.u64 	%rd2, %rd17;
	cvta.to.global.u64 	%rd3, %rd19;
	mov.u32 	%r36, %ctaid.x;
	mov.u32 	%r37, %ntid.x;
	mov.u32 	%r38, %tid.x;
	mad.lo.s32 	%r1, %r36, %r37, %r38;
	setp.ge.s32 	%p1, %r1, %r34;
	@%p1 bra 	$L__BB1_19;
	shr.u32 	%r40, %r35, 31;
	add.s32 	%r41, %r35, %r40;
	shr.s32 	%r42, %r41, 1;
	sub.s32 	%r43, %r1, %r42;
	max.s32 	%r112, %r43, 0;
	add.s32 	%r44, %r1, %r42;
	add.s32 	%r45, %r44, 1;
	min.s32 	%r3, %r34, %r45;
	setp.ge.s32 	%p2, %r112, %r3;
	mov.f32 	%f93, 0f00000000;
	mov.b32 	%r122, 0;
	@%p2 bra 	$L__BB1_14;
	sub.s32 	%r4, %r3, %r112;
	and.b32  	%r5, %r4, 15;
	sub.s32 	%r48, %r112, %r3;
	setp.gt.u32 	%p3, %r48, -16;
	mov.b32 	%r122, 0;
	mov.f32 	%f93, 0f00000000;
	@%p3 bra 	$L__BB1_5;
	and.b32  	%r50, %r4, -16;
	neg.s32 	%r108, %r50;
	mul.wide.u32 	%rd20, %r112, 4;
	add.s64 	%rd21, %rd20, 32;
	add.s64 	%rd37, %rd2, %rd21;
	add.s64 	%rd36, %rd1, %rd21;
	mov.b32 	%r122, 0;
	mov.f32 	%f93, 0f00000000;
$L__BB1_4:
	.pragma "nounroll";
	ld.global.nc.u32 	%r51, [%rd37+-32];
	add.s32 	%r52, %r51, %r122;
	ld.global.nc.f32 	%f21, [%rd36+-32];
	add.f32 	%f22, %f93, %f21;
	ld.global.nc.u32 	%r53, [%rd37+-28];
	add.s32 	%r54, %r53, %r52;
	ld.global.nc.f32 	%f23, [%rd36+-28];
	add.f32 	%f24, %f22, %f23;
	ld.global.nc.u32 	%r55, [%rd37+-24];
	add.s32 	%r56, %r55, %r54;
	ld.global.nc.f32 	%f25, [%rd36+-24];
	add.f32 	%f26, %f24, %f25;
	ld.global.nc.u32 	%r57, [%rd37+-20];
	add.s32 	%r58, %r57, %r56;
	ld.global.nc.f32 	%f27, [%rd36+-20];
	add.f32 	%f28, %f26, %f27;
	ld.global.nc.u32 	%r59, [%rd37+-16];
	add.s32 	%r60, %r59, %r58;
	ld.global.nc.f32 	%f29, [%rd36+-16];
	add.f32 	%f30, %f28, %f29;
	ld.global.nc.u32 	%r61, [%rd37+-12];
	add.s32 	%r62, %r61, %r60;
	ld.global.nc.f32 	%f31, [%rd36+-12];
	add.f32 	%f32, %f30, %f31;
	ld.global.nc.u32 	%r63, [%rd37+-8];
	add.s32 	%r64, %r63, %r62;
	ld.global.nc.f32 	%f33, [%rd36+-8];
	add.f32 	%f34, %f32, %f33;
	ld.global.nc.u32 	%r65, [%rd37+-4];
	add.s32 	%r66, %r65, %r64;
	ld.global.nc.f32 	%f35, [%rd36+-4];
	add.f32 	%f36, %f34, %f35;
	ld.global.nc.u32 	%r67, [%rd37];
	add.s32 	%r68, %r67, %r66;
	ld.global.nc.f32 	%f37, [%rd36];
	add.f32 	%f38, %f36, %f37;
	ld.global.nc.u32 	%r69, [%rd37+4];
	add.s32 	%r70, %r69, %r68;
	ld.global.nc.f32 	%f39, [%rd36+4];
	add.f32 	%f40, %f38, %f39;
	ld.global.nc.u32 	%r71, [%rd37+8];
	add.s32 	%r72, %r71, %r70;
	ld.global.nc.f32 	%f41, [%rd36+8];
	add.f32 	%f42, %f40, %f41;
	ld.global.nc.u32 	%r73, [%rd37+12];
	add.s32 	%r74, %r73, %r72;
	ld.global.nc.f32 	%f43, [%rd36+12];
	add.f32 	%f44, %f42, %f43;
	ld.global.nc.u32 	%r75, [%rd37+16];
	add.s32 	%r76, %r75, %r74;
	ld.global.nc.f32 	%f45, [%rd36+16];
	add.f32 	%f46, %f44, %f45;
	ld.global.nc.u32 	%r77, [%rd37+20];
	add.s32 	%r78, %r77, %r76;
	ld.global.nc.f32 	%f47, [%rd36+20];
	add.f32 	%f48, %f46, %f47;
	ld.global.nc.u32 	%r79, [%rd37+24];
	add.s32 	%r80, %r79, %r78;
	ld.global.nc.f32 	%f49, [%rd36+24];
	add.f32 	%f50, %f48, %f49;
	ld.global.nc.u32 	%r81, [%rd37+28];
	add.s32 	%r122, %r81, %r80;
	ld.global.nc.f32 	%f51, [%rd36+28];
	add.f32 	%f93, %f50, %f51;
	add.s32 	%r112, %r112, 16;
	add.s32 	%r108, %r108, 16;
	add.s64 	%rd37, %rd37, 64;
	add.s64 	%rd36, %rd36, 64;
	setp.ne.s32 	%p4, %r108, 0;
	@%p4 bra 	$L__BB1_4;
$L__BB1_5:
	setp.eq.s32 	%p5, %r5, 0;
	@%p5 bra 	$L__BB1_14;
	and.b32  	%r16, %r4, 7;
	setp.lt.u32 	%p6, %r5, 8;
	@%p6 bra 	$L__BB1_8;
	mul.wide.u32 	%rd22, %r112, 4;
	add.s64 	%rd23, %rd2, %rd22;
	ld.global.nc.u32 	%r83, [%rd23];
	add.s32 	%r84, %r83, %r122;
	add.s64 	%rd24, %rd1, %rd22;
	ld.global.nc.f32 	%f53, [%rd24];
	add.f32 	%f54, %f93, %f53;
	ld.global.nc.u32 	%r85, [%rd23+4];
	add.s32 	%r86, %r85, %r84;
	ld.global.nc.f32 	%f55, [%rd24+4];
	add.f32 	%f56, %f54, %f55;
	ld.global.nc.u32 	%r87, [%rd23+8];
	add.s32 	%r88, %r87, %r86;
	ld.global.nc.f32 	%f57, [%rd24+8];
	add.f32 	%f58, %f56, %f57;
	ld.global.nc.u32 	%r89, [%rd23+12];
	add.s32 	%r90, %r89, %r88;
	ld.global.nc.f32 	%f59, [%rd24+12];
	add.f32 	%f60, %f58, %f59;
	ld.global.nc.u32 	%r91, [%rd23+16];
	add.s32 	%r92, %r91, %r90;
	ld.global.nc.f32 	%f61, [%rd24+16];
	add.f32 	%f62, %f60, %f61;
	ld.global.nc.u32 	%r93, [%rd23+20];
	add.s32 	%r94, %r93, %r92;
	ld.global.nc.f32 	%f63, [%rd24+20];
	add.f32 	%f64, %f62, %f63;
	ld.global.nc.u32 	%r95, [%rd23+24];
	add.s32 	%r96, %r95, %r94;
	ld.global.nc.f32 	%f65, [%rd24+24];
	add.f32 	%f66, %f64, %f65;
	ld.global.nc.u32 	%r97, [%rd23+28];
	add.s32 	%r122, %r97, %r96;
	ld.global.nc.f32 	%f67, [%rd24+28];
	add.f32 	%f93, %f66, %f67;
	add.s32 	%r112, %r112, 8;
$L__BB1_8:
	setp.eq.s32 	%p7, %r16, 0;
	@%p7 bra 	$L__BB1_14;
	and.b32  	%r22, %r4, 3;
	setp.lt.u32 	%p8, %r16, 4;
	@%p8 bra 	$L__BB1_11;
	mul.wide.u32 	%rd25, %r112, 4;
	add.s64 	%rd26, %rd2, %rd25;
	ld.global.nc.u32 	%r99, [%rd26];
	add.s32 	%r100, %r99, %r122;
	add.s64 	%rd27, %rd1, %rd25;
	ld.global.nc.f32 	%f69, [%rd27];
	add.f32 	%f70, %f93, %f69;
	ld.global.nc.u32 	%r101, [%rd26+4];
	add.s32 	%r102, %r101, %r100;
	ld.global.nc.f32 	%f71, [%rd27+4];
	add.f32 	%f72, %f70, %f71;
	ld.global.nc.u32 	%r103, [%rd26+8];
	add.s32 	%r104, %r103, %r102;
	ld.global.nc.f32 	%f73, [%rd27+8];
	add.f32 	%f74, %f72, %f73;
	ld.global.nc.u32 	%r105, [%rd26+12];
	add.s32 	%r122, %r105, %r104;
	ld.global.nc.f32 	%f75, [%rd27+12];
	add.f32 	%f93, %f74, %f75;
	add.s32 	%r112, %r112, 4;
$L__BB1_11:
	setp.eq.s32 	%p9, %r22, 0;
	@%p9 bra 	$L__BB1_14;
	mul.wide.u32 	%rd28, %r112, 4;
	add.s64 	%rd39, %rd1, %rd28;
	add.s64 	%rd38, %rd2, %rd28;
	neg.s32 	%r120, %r22;
$L__BB1_13:
	.pragma "nounroll";
	ld.global.nc.u32 	%r106, [%rd38];
	add.s32 	%r122, %r106, %r122;
	ld.global.nc.f32 	%f76, [%rd39];
	add.f32 	%f93, %f93, %f76;
	add.s64 	%rd39, %rd39, 4;
	add.s64 	%rd38, %rd38, 4;
	add.s32 	%r120, %r120, 1;
	setp.ne.s32 	%p10, %r120, 0;
	@%p10 bra 	$L__BB1_13;
$L__BB1_14:
	setp.lt.s32 	%p11, %r122, 1;
	mov.f32 	%f94, 0f00000000;
	@%p11 bra 	$L__BB1_16;
	cvt.rn.f32.u32 	%f78, %r122;
	div.rn.f32 	%f79, %f93, %f78;
	cvt.rn.f32.s32 	%f80, %r34;
	div.rn.f32 	%f94, %f79, %f80;
$L__BB1_16:
	cvta.to.global.u64 	%rd29, %rd16;
	mul.wide.s32 	%rd30, %r1, 4;
	add.s64 	%rd31, %rd29, %rd30;
	st.global.f32 	[%rd31], %f94;
	setp.leu.f32 	%p12, %f94, 0f00000000;
	setp.leu.f32 	%p13, %f16, 0f00000000;
	or.pred  	%p14, %p13, %p12;
	@%p14 bra 	$L__BB1_18;
	div.rn.f32 	%f81, %f94, %f16;
	min.f32 	%f82, %f81, 0f3F800000;
	mov.f32 	%f83, 0f3F800000;
	sub.f32 	%f84, %f83, %f82;
	add.s64 	%rd35, %rd3, %rd30;
	st.global.f32 	[%rd35], %f84;
	bra.uni 	$L__BB1_19;
$L__BB1_18:
	add.s64 	%rd33, %rd3, %rd30;
	mov.b32 	%r107, 1056964608;
	st.global.u32 	[%rd33], %r107;
$L__BB1_19:
	ret;

}
	// .globl	compute_conservation_scores
.visible .entry compute_conservation_scores(
	.param .u64 .ptr .align 1 compute_conservation_scores_param_0,
	.param .u64 .ptr .align 1 compute_conservation_scores_param_1,
	.param .u64 .ptr .align 1 compute_conservation_scores_param_2,
	.param .u32 compute_conservation_scores_param_3,
	.param .u32 compute_conservation_scores_param_4
)
{
	.local .align 16 .b8 	__local_depot2[80];
	.reg .b64 	%SP;
	.reg .b64 	%SPL;
	.reg .pred 	%p<44>;
	.reg .b32 	%r<274>;
	.reg .b32 	%f<169>;
	.reg .b64 	%rd<31>;
	// demoted variable
	.shared .align 4 .b8 _ZZ27compute_conservation_scoresE10propensity[80];
	mov.u64 	%SPL, __local_depot2;
	ld.param.u64 	%rd12, [compute_conservation_scores_param_0];
	ld.param.u64 	%rd10, [compute_conservation_scores_param_1];
	ld.param.u64 	%rd11, [compute_conservation_scores_param_2];
	ld.param.u32 	%r119, [compute_conservation_scores_param_3];
	ld.param.u32 	%r120, [compute_conservation_scores_param_4];
	cvta.to.global.u64 	%rd1, %rd12;
	mov.u32 	%r1, %tid.x;
	setp.gt.u32 	%p1, %r1, 19;
	@%p1 bra 	$L__BB2_2;
	add.u64 	%rd14, %SPL, 0;
	mov.f32 	%f74, 0f3F266666;
	mov.f32 	%f75, 0f3F0CCCCD;
	mov.f32 	%f76, 0f3F333333;
	mov.f32 	%f77, 0f3EE66666;
	st.local.v4.f32 	[%rd14], {%f77, %f76, %f75, %f74};
	mov.f32 	%f78, 0f3F400000;
	mov.f32 	%f79, 0f3F000000;
	mov.f32 	%f80, 0f3F4CCCCD;
	st.local.v4.f32 	[%rd14+16], {%f80, %f79, %f74, %f78};
	mov.f32 	%f81, 0f3EB33333;
	mov.f32 	%f82, 0f3ECCCCCD;
	st.local.v4.f32 	[%rd14+32], {%f76, %f82, %f81, %f75};
	st.local.v4.f32 	[%rd14+48], {%f77, %f79, %f76, %f77};
	mov.f32 	%f83, 0f3F19999A;
	st.local.v4.f32 	[%rd14+64], {%f79, %f78, %f83, %f82};
	mul.wide.u32 	%rd15, %r1, 4;
	add.s64 	%rd16, %rd14, %rd15;
	ld.local.f32 	%f84, [%rd16];
	shl.b32 	%r121, %r1, 2;
	mov.u32 	%r122, _ZZ27compute_conservation_scoresE10propensity;
	add.s32 	%r123, %r122, %r121;
	st.shared.f32 	[%r123], %f84;
$L__BB2_2:
	bar.sync 	0;
	mov.u32 	%r124, %ctaid.x;
	mov.u32 	%r125, %ntid.x;
	mad.lo.s32 	%r2, %r124, %r125, %r1;
	setp.ge.s32 	%p2, %r2, %r119;
	@%p2 bra 	$L__BB2_80;
	mul.wide.s32 	%rd17, %r2, 4;
	add.s64 	%rd18, %rd1, %rd17;
	ld.global.nc.u32 	%r3, [%rd18];
	setp.gt.u32 	%p3, %r3, 19;
	mov.f32 	%f128, 0f3F000000;
	@%p3 bra 	$L__BB2_5;
	shl.b32 	%r126, %r3, 2;
	mov.u32 	%r127, _ZZ27compute_conservation_scoresE10propensity;
	add.s32 	%r128, %r127, %r126;
	ld.shared.f32 	%f128, [%r128];
$L__BB2_5:
	shr.u32 	%r130, %r120, 31;
	add.s32 	%r131, %r120, %r130;
	shr.s32 	%r132, %r131, 1;
	sub.s32 	%r133, %r2, %r132;
	max.s32 	%r250, %r133, 0;
	add.s32 	%r134, %r2, %r132;
	add.s32 	%r135, %r134, 1;
	min.s32 	%r5, %r119, %r135;
	setp.ge.s32 	%p4, %r250, %r5;
	mov.b32 	%r233, 0;
	mov.f32 	%f130, 0f00000000;
	@%p4 bra 	$L__BB2_76;
	sub.s32 	%r6, %r5, %r250;
	and.b32  	%r7, %r6, 15;
	sub.s32 	%r138, %r250, %r5;
	setp.gt.u32 	%p5, %r138, -16;
	mov.f32 	%f130, 0f00000000;
	mov.b32 	%r233, 0;
	@%p5 bra 	$L__BB2_41;
	and.b32  	%r140, %r6, -16;
	neg.s32 	%r230, %r140;
	mul.wide.u32 	%rd19, %r250, 4;
	add.s64 	%rd20, %rd19, %rd1;
	add.s64 	%rd29, %rd20, 32;
	mov.f32 	%f130, 0f00000000;
	mov.b32 	%r233, 0;
$L__BB2_8:
	.pragma "nounroll";
	ld.global.nc.u32 	%r12, [%rd29+-32];
	setp.gt.u32 	%p6, %r12, 19;
	@%p6 bra 	$L__BB2_10;
	shl.b32 	%r141, %r12, 2;
	mov.u32 	%r142, _ZZ27compute_conservation_scoresE10propensity;
	add.s32 	%r143, %r142, %r141;
	ld.shared.f32 	%f90, [%r143];
	add.f32 	%f130, %f130, %f90;
	add.s32 	%r233, %r233, 1;
$L__BB2_10:
	ld.global.nc.u32 	%r15, [%rd29+-28];
	setp.gt.u32 	%p7, %r15, 19;
	@%p7 bra 	$L__BB2_12;
	shl.b32 	%r144, %r15, 2;
	mov.u32 	%r145, _ZZ27compute_conservation_scoresE10propensity;
	add.s32 	%r146, %r145, %r144;
	ld.shared.f32 	%f91, [%r146];
	add.f32 	%f130, %f130, %f91;
	add.s32 	%r233, %r233, 1;
$L__BB2_12:
	ld.global.nc.u32 	%r18, [%rd29+-24];
	setp.gt.u32 	%p8, %r18, 19;
	@%p8 bra 	$L__BB2_14;
	shl.b32 	%r147, %r18, 2;
	mov.u32 	%r148, _ZZ27compute_conservation_scoresE10propensity;
	add.s32 	%r149, %r148, %r147;
	ld.shared.f32 	%f92, [%r149];
	add.f32 	%f130, %f130, %f92;
	add.s32 	%r233, %r233, 1;
$L__BB2_14:
	ld.global.nc.u32 	%r21, [%rd29+-20];
	setp.gt.u32 	%p9, %r21, 19;
	@%p9 bra 	$L__BB2_16;
	shl.b32 	%r150, %r21, 2;
	mov.u32 	%r151, _ZZ27compute_conservation_scoresE10propensity;
	add.s32 	%r152, %r151, %r150;
	ld.shared.f32 	%f93, [%r152];
	add.f32 	%f130, %f130, %f93;
	add.s32 	%r233, %r233, 1;
$L__BB2_16:
	ld.global.nc.u32 	%r24, [%rd29+-16];
	setp.gt.u32 	%p10, %r24, 19;
	@%p10 bra 	$L__BB2_18;
	shl.b32 	%r153, %r24, 2;
	mov.u32 	%r154, _ZZ27compute_conservation_scoresE10propensity;
	add.s32 	%r155, %r154, %r153;
	ld.shared.f32 	%f94, [%r155];
	add.f32 	%f130, %f130, %f94;
	add.s32 	%r233, %r233, 1;
$L__BB2_18:
	ld.global.nc.u32 	%r27, [%rd29+-12];
	setp.gt.u32 	%p11, %r27, 19;
	@%p11 bra 	$L__BB2_20;
	shl.b32 	%r156, %r27, 2;
	mov.u32 	%r157, _ZZ27compute_conservation_scoresE10propensity;
	add.s32 	%r158, %r157, %r156;
	ld.shared.f32 	%f95, [%r158];
	add.f32 	%f130, %f130, %f95;
	add.s32 	%r233, %r233, 1;
$L__BB2_20:
	ld.global.nc.u32 	%r30, [%rd29+-8];
	setp.gt.u32 	%p12, %r30, 19;
	@%p12 bra 	$L__BB2_22;
	shl.b32 	%r159, %r30, 2;
	mov.u32 	%r160, _ZZ27compute_conservation_scoresE10propensity;
	add.s32 	%r161, %r160, %r159;
	ld.shared.f32 	%f96, [%r161];
	add.f32 	%f130, %f130, %f96;
	add.s32 	%r233, %r233, 1;
$L__BB2_22:
	ld.global.nc.u32 	%r33, [%rd29+-4];
	setp.gt.u32 	%p13, %r33, 19;
	@%p13 bra 	$L__BB2_24;
	shl.b32 	%r162, %r33, 2;
	mov.u32 	%r163, _ZZ27compute_conservation_scoresE10propensity;
	add.s32 	%r164, %r163, %r162;
	ld.shared.f32 	%f97, [%r164];
	add.f32 	%f130, %f130, %f97;
	add.s32 	%r233, %r233, 1;
$L__BB2_24:
	ld.global.nc.u32 	%r36, [%rd29];
	setp.gt.u32 	%p14, %r36, 19;
	@%p14 bra 	$L__BB2_26;
	shl.b32 	%r165, %r36, 2;
	mov.u32 	%r166, _ZZ27compute_conservation_scoresE10propensity;
	add.s32 	%r167, %r166, %r165;
	ld.shared.f32 	%f98, [%r167];
	add.f32 	%f130, %f130, %f98;
	add.s32 	%r233, %r233, 1;
$L__BB2_26:
	ld.global.nc.u32 	%r39, [%rd29+4];
	setp.gt.u32 	%p15, %r39, 19;
	@%p15 bra 	$L__BB2_28;
	shl.b32 	%r168, %r39, 2;
	mov.u32 	%r169, _ZZ27compute_conservation_scoresE10propensity;
	add.s32 	%r170, %r169, %r168;
	ld.shared.f32 	%f99, [%r170];
	add.f32 	%f130, %f130, %f99;
	add.s32 	%r233, %r233, 1;
$L__BB2_28:
	ld.global.nc.u32 	%r42, [%rd29+8];
	setp.gt.u32 	%p16, %r42, 19;
	@%p16 bra 	$L__BB2_30;
	shl.b32 	%r171, %r42, 2;
	mov.u32 	%r172, _ZZ27compute_conservation_scoresE10propensity;
	add.s32 	%r173, %r172, %r171;
	ld.shared.f32 	%f100, [%r173];
	add.f32 	%f130, %f130, %f100;
	add.s32 	%r233, %r233, 1;
$L__BB2_30:
	ld.global.nc.u32 	%r45, [%rd29+12];
	setp.gt.u32 	%p17, %r45, 19;
	@%p17 bra 	$L__BB2_32;
	shl.b32 	%r174, %r45, 2;
	mov.u32 	%r175, _ZZ27compute_conservation_scoresE10propensity;
	add.s32 	%r176, %r175, %r174;
	ld.shared.f32 	%f101, [%r176];
	add.f32 	%f130, %f130, %f101;
	add.s32 	%r233, %r233, 1;
$L__BB2_32:
	ld.global.nc.u32 	%r48, [%rd29+16];
	setp.gt.u32 	%p18, %r48, 19;
	@%p18 bra 	$L__BB2_34;
	shl.b32 	%r177, %r48, 2;
	mov.u32 	%r178, _ZZ27compute_conservation_scoresE10propensity;
	add.s32 	%r179, %r178, %r177;
	ld.shared.f32 	%f102, [%r179];
	add.f32 	%f130, %f130, %f102;
	add.s32 	%r233, %r233, 1;
$L__BB2_34:
	ld.global.nc.u32 	%r51, [%rd29+20];
	setp.gt.u32 	%p19, %r51, 19;
	@%p19 bra 	$L__BB2_36;
	shl.b32 	%r180, %r51, 2;
	mov.u32 	%r181, _ZZ27compute_conservation_scoresE10propensity;
	add.s32 	%r182, %r181, %r180;
	ld.shared.f32 	%f103, [%r182];
	add.f32 	%f130, %f130, %f103;
	add.s32 	%r233, %r233, 1;
$L__BB2_36:
	ld.global.nc.u32 	%r54, [%rd29+24];
	setp.gt.u32 	%p20, %r54, 19;
	@%p20 bra 	$L__BB2_38;
	shl.b32 	%r183, %r54, 2;
	mov.u32 	%r184, _ZZ27compute_conservation_scoresE10propensity;
	add.s32 	%r185, %r184, %r183;
	ld.shared.f32 	%f104, [%r185];
	add.f32 	%f130, %f130, %f104;
	add.s32 	%r233, %r233, 1;
$L__BB2_38:
	ld.global.nc.u32 	%r57, [%rd29+28];
	setp.gt.u32 	%p21, %r57, 19;
	@%p21 bra 	$L__BB2_40;
	shl.b32 	%r186, %r57, 2;
	mov.u32 	%r187, _ZZ27compute_conservation_scoresE10propensity;
	add.s32 	%r188, %r187, %r186;
	ld.shared.f32 	%f105, [%r188];
	add.f32 	%f130, %f130, %f105;
	add.s32 	%r233, %r233, 1;
$L__BB2_40:
	add.s32 	%r250, %r250, 16;
	add.s32 	%r230, %r230, 16;
	add.s64 	%rd29, %rd29, 64;
	setp.ne.s32 	%p22, %r230, 0;
	@%p22 bra 	$L__BB2_8;
$L__BB2_41:
	setp.eq.s32 	%p23, %r7, 0;
	@%p23 bra 	$L__BB2_76;
	and.b32  	%r65, %r6, 7;
	setp.lt.u32 	%p24, %r7, 8;
	@%p24 bra 	$L__BB2_60;
	mul.wide.u32 	%rd21, %r250, 4;
	add.s64 	%rd5, %rd1, %rd21;
	ld.global.nc.u32 	%r66, [%rd5];
	setp.gt.u32 	%p25, %r66, 19;
	@%p25 bra 	$L__BB2_45;
	shl.b32 	%r190, %r66, 2;
	mov.u32 	%r191, _ZZ27compute_conservation_scoresE10propensity;
	add.s32 	%r192, %r191, %r190;
	ld.shared.f32 	%f107, [%r192];
	add.f32 	%f130, %f130, %f107;
	add.s32 	%r233, %r233, 1;
$L__BB2_45:
	ld.global.nc.u32 	%r69, [%rd5+4];
	setp.gt.u32 	%p26, %r69, 19;
	@%p26 bra 	$L__BB2_47;
	shl.b32 	%r193, %r69, 2;
	mov.u32 	%r194, _ZZ27compute_conservation_scoresE10propensity;
	add.s32 	%r195, %r194, %r193;
	ld.shared.f32 	%f108, [%r195];
	add.f32 	%f130, %f130, %f108;
	add.s32 	%r233, %r233, 1;
$L__BB2_47:
	ld.global.nc.u32 	%r72, [%rd5+8];
	setp.gt.u32 	%p27, %r72, 19;
	@%p27 bra 	$L__BB2_49;
	shl.b32 	%r196, %r72, 2;
	mov.u32 	%r197, _ZZ27compute_conservation_scoresE10propensity;
	add.s32 	%r198, %r197, %r196;
	ld.shared.f32 	%f109, [%r198];
	add.f32 	%f130, %f130, %f109;
	add.s32 	%r233, %r233, 1;
$L__BB2_49:
	ld.global.nc.u32 	%r75, [%rd5+12];
	setp.gt.u32 	%p28, %r75, 19;
	@%p28 bra 	$L__BB2_51;
	shl.b32 	%r199, %r75, 2;
	mov.u32 	%r200, _ZZ27compute_conservation_scoresE10propensity;
	add.s32 	%r201, %r200, %r199;
	ld.shared.f32 	%f110, [%r201];
	add.f32 	%f130, %f130, %f110;
	add.s32 	%r233, %r233, 1;
$L__BB2_51:
	ld.global.nc.u32 	%r78, [%rd5+16];
	setp.gt.u32 	%p29, %r78, 19;
	@%p29 bra 	$L__BB2_53;
	shl.b32 	%r202, %r78, 2;
	mov.u32 	%r203, _ZZ27compute_conservation_scoresE10propensity;
	add.s32 	%r204, %r203, %r202;
	ld.shared.f32 	%f111, [%r204];
	add.f32 	%f130, %f130, %f111;
	add.s32 	%r233, %r233, 1;
$L__BB2_53:
	ld.global.nc.u32 	%r81, [%rd5+20];
	setp.gt.u32 	%p30, %r81, 19;
	@%p30 bra 	$L__BB2_55;
	shl.b32 	%r205, %r81, 2;
	mov.u32 	%r206, _ZZ27compute_conservation_scoresE10propensity;
	add.s32 	%r207, %r206, %r205;
	ld.shared.f32 	%f112, [%r207];
	add.f32 	%f130, %f130, %f112;
	add.s32 	%r233, %r233, 1;
$L__BB2_55:
	ld.global.nc.u32 	%r84, [%rd5+24];
	setp.gt.u32 	%p31, %r84, 19;
	@%p31 bra 	$L__BB2_57;
	shl.b32 	%r208, %r84, 2;
	mov.u32 	%r209, _ZZ27compute_conservation_scoresE10propensity;
	add.s32 	%r210, %r209, %r208;
	ld.shared.f32 	%f113, [%r210];
	add.f32 	%f130, %f130, %f113;
	add.s32 	%r233, %r233, 1;
$L__BB2_57:
	ld.global.nc.u32 	%r87, [%rd5+28];
	setp.gt.u32 	%p32, %r87, 19;
	@%p32 bra 	$L__BB2_59;
	shl.b32 	%r211, %r87, 2;
	mov.u32 	%r212, _ZZ27compute_conservation_scoresE10propensity;
	add.s32 	%r213, %r212, %r211;
	ld.shared.f32 	%f114, [%r213];
	add.f32 	%f130, %f130, %f114;
	add.s32 	%r233, %r233, 1;
$L__BB2_59:
	add.s32 	%r250, %r250, 8;
$L__BB2_60:
	setp.eq.s32 	%p33, %r65, 0;
	@%p33 bra 	$L__BB2_76;
	and.b32  	%r94, %r6, 3;
	setp.lt.u32 	%p34, %r65, 4;
	@%p34 bra 	$L__BB2_71;
	mul.wide.u32 	%rd22, %r250, 4;
	add.s64 	%rd6, %rd1, %rd22;
	ld.global.nc.u32 	%r95, [%rd6];
	setp.gt.u32 	%p35, %r95, 19;
	@%p35 bra 	$L__BB2_64;
	shl.b32 	%r215, %r95, 2;
	mov.u32 	%r216, _ZZ27compute_conservation_scoresE10propensity;
	add.s32 	%r217, %r216, %r215;
	ld.shared.f32 	%f116, [%r217];
	add.f32 	%f130, %f130, %f116;
	add.s32 	%r233, %r233, 1;
$L__BB2_64:
	ld.global.nc.u32 	%r98, [%rd6+4];
	setp.gt.u32 	%p36, %r98, 19;
	@%p36 bra 	$L__BB2_66;
	shl.b32 	%r218, %r98, 2;
	mov.u32 	%r219, _ZZ27compute_conservation_scoresE10propensity;
	add.s32 	%r220, %r219, %r218;
	ld.shared.f32 	%f117, [%r220];
	add.f32 	%f130, %f130, %f117;
	add.s32 	%r233, %r233, 1;
$L__BB2_66:
	ld.global.nc.u32 	%r101, [%rd6+8];
	setp.gt.u32 	%p37, %r101, 19;
	@%p37 bra 	$L__BB2_68;
	shl.b32 	%r221, %r101, 2;
	mov.u32 	%r222, _ZZ27compute_conservation_scoresE10propensity;
	add.s32 	%r223, %r222, %r221;
	ld.shared.f32 	%f118, [%r223];
	add.f32 	%f130, %f130, %f118;
	add.s32 	%r233, %r233, 1;
$L__BB2_68:
	ld.global.nc.u32 	%r104, [%rd6+12];
	setp.gt.u32 	%p38, %r104, 19;
	@%p38 bra 	$L__BB2_70;
	shl.b32 	%r224, %r104, 2;
	mov.u32 	%r225, _ZZ27compute_conservation_scoresE10propensity;
	add.s32 	%r226, %r225, %r224;
	ld.shared.f32 	%f119, [%r226];
	add.f32 	%f130, %f130, %f119;
	add.s32 	%r233, %r233, 1;
$L__BB2_70:
	add.s32 	%r250, %r250, 4;
$L__BB2_71:
	setp.eq.s32 	%p39, %r94, 0;
	@%p39 bra 	$L__BB2_76;
	mul.wide.u32 	%rd23, %r250, 4;
	add.s64 	%rd30, %rd1, %rd23;
	neg.s32 	%r270, %r94;
$L__BB2_73:
	.pragma "nounroll";
	ld.global.nc.u32 	%r114, [%rd30];
	setp.gt.u32 	%p40, %r114, 19;
	@%p40 bra 	$L__BB2_75;
	shl.b32 	%r227, %r114, 2;
	mov.u32 	%r228, _ZZ27compute_conservation_scoresE10propensity;
	add.s32 	%r229, %r228, %r227;
	ld.shared.f32 	%f120, [%r229];
	add.f32 	%f130, %f130, %f120;
	add.s32 	%r233, %r233, 1;
$L__BB2_75:
	add.s64 	%rd30, %rd30, 4;
	add.s32 	%r270, %r270, 1;
	setp.ne.s32 	%p41, %r270, 0;
	@%p41 bra 	$L__BB2_73;
$L__BB2_76:
	setp.lt.s32 	%p42, %r233, 1;
	mov.f32 	%f167, 0f3F000000;
	@%p42 bra 	$L__BB2_78;
	cvt.rn.f32.u32 	%f123, %r233;
	div.rn.f32 	%f167, %f130, %f123;
	setp.leu.f32 	%p43, %f167, 0f00000000;
	mov.f32 	%f168, 0f3E4CCCCD;
	@%p43 bra 	$L__BB2_79;
$L__BB2_78:
	div.rn.f32 	%f124, %f128, %f167;
	min.f32 	%f125, %f124, 0f40000000;
	mul.f32 	%f126, %f125, 0f3F000000;
	mul.f32 	%f168, %f126, 0f3ECCCCCD;
$L__BB2_79:
	cvta.to.global.u64 	%rd24, %rd10;
	add.s64 	%rd26, %rd24, %rd17;
	st.global.f32 	[%rd26], %f128;
	fma.rn.f32 	%f127, %f128, 0f3F19999A, %f168;
	cvta.to.global.u64 	%rd27, %rd11;
	add.s64 	%rd28, %rd27, %rd17;
	st.global.f32 	[%rd28], %f127;
$L__BB2_80:
	ret;

}


// ===== COMPILED SASS (sm_100) =====

	.target	sm_100

	.elftype	@"ET_EXEC"


//--------------------- .note.nv.tkinfo           --------------------------
	.section	.note.nv.tkinfo,"",@"SHT_NOTE"
	.sectionflags	@"SHF_NOTE_NV_TKINFO"
	.tkinfo
        /*0018*/ 	.word	0x00000002
        /*0030*/ 	.string	""
        /*0030*/ 	.string	"ptxas"
        /*0030*/ 	.string	"Cuda compilation tools, release 13.0, V13.0.88"
        /*0030*/ 	.string	"Build cuda_13.0.r13.0/compiler.36424714_0"
        /*0030*/ 	.string	"-arch sm_100 -m 64 "



//--------------------- .note.nv.cuinfo           --------------------------
	.section	.note.nv.cuinfo,"",@"SHT_NOTE"
	.sectionflags	@"SHF_NOTE_NV_CUINFO"
        /*0018*/ 	.short	0x0002
        /*001a*/ 	.short	0x0064
        /*001c*/ 	.short	0x0082
	.zero		2


//--------------------- .nv.info                  --------------------------
	.section	.nv.info,"",@"SHT_CUDA_INFO"
	.align	4


	//----- nvinfo : EIATTR_REGCOUNT
	.align		4
        /*0000*/ 	.byte	0x04, 0x2f
        /*0002*/ 	.short	(.L_1 - .L_0)
	.align		4
.L_0:
        /*0004*/ 	.word	index@(build_hessian_and_distances)
        /*0008*/ 	.word	0x00000028


	//----- nvinfo : EIATTR_FRAME_SIZE
	.align		4
.L_1:
        /*000c*/ 	.byte	0x04, 0x11
        /*000e*/ 	.short	(.L_3 - .L_2)
	.align		4
.L_2:
        /*0010*/ 	.word	index@($__internal_3_$__cuda_sm3x_div_rn_noftz_f32_slowpath)
        /*0014*/ 	.word	0x00000000


	//----- nvinfo : EIATTR_FRAME_SIZE
	.align		4
.L_3:
        /*0018*/ 	.byte	0x04, 0x11
        /*001a*/ 	.short	(.L_5 - .L_4)
	.align		4
.L_4:
        /*001c*/ 	.word	index@($__internal_2_$__cuda_sm20_sqrt_rn_f32_slowpath)
        /*0020*/ 	.word	0x00000000


	//----- nvinfo : EIATTR_FRAME_SIZE
	.align		4
.L_5:
        /*0024*/ 	.byte	0x04, 0x11
        /*0026*/ 	.short	(.L_7 - .L_6)
	.align		4
.L_6:
        /*0028*/ 	.word	index@(build_hessian_and_distances)
        /*002c*/ 	.word	0x00000000


	//----- nvinfo : EIATTR_REGCOUNT
	.align		4
.L_7:
        /*0030*/ 	.byte	0x04, 0x2f
        /*0032*/ 	.short	(.L_9 - .L_8)
	.align		4
.L_8:
        /*0034*/ 	.word	index@(compute_local_contact_order)
        /*0038*/ 	.word	0x0000001e


	//----- nvinfo : EIATTR_FRAME_SIZE
	.align		4
.L_9:
        /*003c*/ 	.byte	0x04, 0x11
        /*003e*/ 	.short	(.L_11 - .L_10)
	.align		4
.L_10:
        /*0040*/ 	.word	index@($__internal_1_$__cuda_sm3x_div_rn_noftz_f32_slowpath)
        /*0044*/ 	.word	0x00000000


	//----- nvinfo : EIATTR_FRAME_SIZE
	.align		4
.L_11:
        /*0048*/ 	.byte	0x04, 0x11
        /*004a*/ 	.short	(.L_13 - .L_12)
	.align		4
.L_12:
        /*004c*/ 	.word	index@(compute_local_contact_order)
        /*0050*/ 	.word	0x00000000


	//----- nvinfo : EIATTR_REGCOUNT
	.align		4
.L_13:
        /*0054*/ 	.byte	0x04, 0x2f
        /*0056*/ 	.short	(.L_15 - .L_14)
	.align		4
.L_14:
        /*0058*/ 	.word	index@(compute_conservation_scores)
        /*005c*/ 	.word	0x00000020


	//----- nvinfo : EIATTR_FRAME_SIZE
	.align		4
.L_15:
        /*0060*/ 	.byte	0x04, 0x11
        /*0062*/ 	.short	(.L_17 - .L_16)
	.align		4
.L_16:
        /*0064*/ 	.word	index@($__internal_0_$__cuda_sm3x_div_rn_noftz_f32_slowpath)
        /*0068*/ 	.word	0x00000000


	//----- nvinfo : EIATTR_FRAME_SIZE
	.align		4
.L_17:
        /*006c*/ 	.byte	0x04, 0x11
        /*006e*/ 	.short	(.L_19 - .L_18)
	.align		4
.L_18:
        /*0070*/ 	.word	index@(compute_conservation_scores)
        /*0074*/ 	.word	0x00000000


	//----- nvinfo : EIATTR_MIN_STACK_SIZE
	.align		4
.L_19:
        /*0078*/ 	.byte	0x04, 0x12
        /*007a*/ 	.short	(.L_21 - .L_20)
	.align		4
.L_20:
        /*007c*/ 	.word	index@(compute_conservation_scores)
        /*0080*/ 	.word	0x00000000


	//----- nvinfo : EIATTR_MIN_STACK_SIZE
	.align		4
.L_21:
        /*0084*/ 	.byte	0x04, 0x12
        /*0086*/ 	.short	(.L_23 - .L_22)
	.align		4
.L_22:
        /*0088*/ 	.word	index@(compute_local_contact_order)
        /*008c*/ 	.word	0x00000000


	//----- nvinfo : EIATTR_MIN_STACK_SIZE
	.align		4
.L_23:
        /*0090*/ 	.byte	0x04, 0x12
        /*0092*/ 	.short	(.L_25 - .L_24)
	.align		4
.L_24:
        /*0094*/ 	.word	index@(build_hessian_and_distances)
        /*0098*/ 	.word	0x00000000
.L_25:


//--------------------- .nv.compat                --------------------------
	.section	.nv.compat,"",@"SHT_CUDA_COMPAT_INFO"
	.align	4
        /*0000*/ 	.byte	0x02, 0x09, 0x00, 0x00, 0x02, 0x02, 0x01, 0x00, 0x02, 0x05, 0x05, 0x00, 0x03, 0x07, 0x01, 0x01
        /*0010*/ 	.byte	0x02, 0x03, 0x00, 0x00, 0x02, 0x06, 0x01, 0x00, 0x04, 0x0b, 0x08, 0x00, 0x01, 0x00, 0x00, 0x00
        /*0020*/ 	.byte	0x00, 0x00, 0x00, 0x00


//--------------------- .nv.info.compute_conservation_scores --------------------------
	.section	.nv.info.compute_conservation_scores,"",@"SHT_CUDA_INFO"
	.sectionflags	@""
	.align	4


	//----- nvinfo : EIATTR_CUDA_API_VERSION
	.align		4
        /*0000*/ 	.byte	0x04, 0x37
        /*0002*/ 	.short	(.L_27 - .L_26)
.L_26:
        /*0004*/ 	.word	0x00000082


	//----- nvinfo : EIATTR_KPARAM_INFO
	.align		4
.L_27:
        /*0008*/ 	.byte	0x04, 0x17
        /*000a*/ 	.short	(.L_29 - .L_28)
.L_28:
        /*000c*/ 	.word	0x00000000
        /*0010*/ 	.short	0x0004
        /*0012*/ 	.short	0x001c
        /*0014*/ 	.byte	0x00, 0xf0, 0x11, 0x00


	//----- nvinfo : EIATTR_KPARAM_INFO
	.align		4
.L_29:
        /*0018*/ 	.byte	0x04, 0x17
        /*001a*/ 	.short	(.L_31 - .L_30)
.L_30:
        /*001c*/ 	.word	0x00000000
        /*0020*/ 	.short	0x0003
        /*0022*/ 	.short	0x0018
        /*0024*/ 	.byte	0x00, 0xf0, 0x11, 0x00


	//----- nvinfo : EIATTR_KPARAM_INFO
	.align		4
.L_31:
        /*0028*/ 	.byte	0x04, 0x17
        /*002a*/ 	.short	(.L_33 - .L_32)
.L_32:
        /*002c*/ 	.word	0x00000000
        /*0030*/ 	.short	0x0002
        /*0032*/ 	.short	0x0010
        /*0034*/ 	.byte	0x00, 0xf5, 0x21, 0x00


	//----- nvinfo : EIATTR_KPARAM_INFO
	.align		4
.L_33:
        /*0038*/ 	.byte	0x04, 0x17
        /*003a*/ 	.short	(.L_35 - .L_34)
.L_34:
        /*003c*/ 	.word	0x00000000
        /*0040*/ 	.short	0x0001
        /*0042*/ 	.short	0x0008
        /*0044*/ 	.byte	0x00, 0xf5, 0x21, 0x00


	//----- nvinfo : EIATTR_KPARAM_INFO
	.align		4
.L_35:
        /*0048*/ 	.byte	0x04, 0x17
        /*004a*/ 	.short	(.L_37 - .L_36)
.L_36:
        /*004c*/ 	.word	0x00000000
        /*0050*/ 	.short	0x0000
        /*0052*/ 	.short	0x0000
        /*0054*/ 	.byte	0x00, 0xf5, 0x21, 0x00


	//----- nvinfo : EIATTR_SPARSE_MMA_MASK
	.align		4
.L_37:
        /*0058*/ 	.byte	0x03, 0x50
        /*005a*/ 	.short	0x0000


	//----- nvinfo : EIATTR_MAXREG_COUNT
	.align		4
        /*005c*/ 	.byte	0x03, 0x1b
        /*005e*/ 	.short	0x00ff


	//----- nvinfo : EIATTR_NUM_BARRIERS
	.align		4
        /*0060*/ 	.byte	0x02, 0x4c
        /*0062*/ 	.byte	0x01
	.zero		1


	//----- nvinfo : EIATTR_MERCURY_ISA_VERSION
	.align		4
        /*0064*/ 	.byte	0x03, 0x5f
        /*0066*/ 	.short	0x0101


	//----- nvinfo : EIATTR_VRC_CTA_INIT_COUNT
	.align		4
        /*0068*/ 	.byte	0x02, 0x4a
	.zero		1
	.zero		1


	//----- nvinfo : EIATTR_EXIT_INSTR_OFFSETS
	.align		4
        /*006c*/ 	.byte	0x04, 0x1c
        /*006e*/ 	.short	(.L_39 - .L_38)


	//   ....[0]....
.L_38:
        /*0070*/ 	.word	0x000003a0


	//   ....[1]....
        /*0074*/ 	.word	0x00001c00


	//----- nvinfo : EIATTR_CRS_STACK_SIZE
	.align		4
.L_39:
        /*0078*/ 	.byte	0x04, 0x1e
        /*007a*/ 	.short	(.L_41 - .L_40)
.L_40:
        /*007c*/ 	.word	0x00000000


	//----- nvinfo : EIATTR_CBANK_PARAM_SIZE
	.align		4
.L_41:
        /*0080*/ 	.byte	0x03, 0x19
        /*0082*/ 	.short	0x0020


	//----- nvinfo : EIATTR_PARAM_CBANK
	.align		4
        /*0084*/ 	.byte	0x04, 0x0a
        /*0086*/ 	.short	(.L_43 - .L_42)
	.align		4
.L_42:
        /*0088*/ 	.word	index@(.nv.constant0.compute_conservation_scores)
        /*008c*/ 	.short	0x0380
        /*008e*/ 	.short	0x0020


	//----- nvinfo : EIATTR_SW_WAR
	.align		4
.L_43:
        /*0090*/ 	.byte	0x04, 0x36
        /*0092*/ 	.short	(.L_45 - .L_44)
.L_44:
        /*0094*/ 	.word	0x00000008
.L_45:


//--------------------- .nv.info.compute_local_contact_order --------------------------
	.section	.nv.info.compute_local_contact_order,"",@"SHT_CUDA_INFO"
	.sectionflags	@""
	.align	4


	//----- nvinfo : EIATTR_CUDA_API_VERSION
	.align		4
        /*0000*/ 	.byte	0x04, 0x37
        /*0002*/ 	.short	(.L_47 - .L_46)
.L_46:
        /*0004*/ 	.word	0x00000082


	//----- nvinfo : EIATTR_KPARAM_INFO
	.align		4
.L_47:
        /*0008*/ 	.byte	0x04, 0x17
        /*000a*/ 	.short	(.L_49 - .L_48)
.L_48:
        /*000c*/ 	.word	0x00000000
        /*0010*/ 	.short	0x0006
        /*0012*/ 	.short	0x0028
        /*0014*/ 	.byte	0x00, 0xf0, 0x11, 0x00


	//----- nvinfo : EIATTR_KPARAM_INFO
	.align		4
.L_49:
        /*0018*/ 	.byte	0x04, 0x17
        /*001a*/ 	.short	(.L_51 - .L_50)
.L_50:
        /*001c*/ 	.word	0x00000000
        /*0020*/ 	.short	0x0005
        /*0022*/ 	.short	0x0024
        /*0024*/ 	.byte	0x00, 0xf0, 0x11, 0x00


	//----- nvinfo : EIATTR_KPARAM_INFO
	.align		4
.L_51:
        /*0028*/ 	.byte	0x04, 0x17
        /*002a*/ 	.short	(.L_53 - .L_52)
.L_52:
        /*002c*/ 	.word	0x00000000
        /*0030*/ 	.short	0x0004
        /*0032*/ 	.short	0x0020
        /*0034*/ 	.byte	0x00, 0xf0, 0x11, 0x00


	//----- nvinfo : EIATTR_KPARAM_INFO
	.align		4
.L_53:
        /*0038*/ 	.byte	0x04, 0x17
        /*003a*/ 	.short	(.L_55 - .L_54)
.L_54:
        /*003c*/ 	.word	0x00000000
        /*0040*/ 	.short	0x0003
        /*0042*/ 	.short	0x0018
        /*0044*/ 	.byte	0x00, 0xf5, 0x21, 0x00


	//----- nvinfo : EIATTR_KPARAM_INFO
	.align		4
.L_55:
        /*0048*/ 	.byte	0x04, 0x17
        /*004a*/ 	.short	(.L_57 - .L_56)
.L_56:
        /*004c*/ 	.word	0x00000000
        /*0050*/ 	.short	0x0002
        /*0052*/ 	.short	0x0010
        /*0054*/ 	.byte	0x00, 0xf5, 0x21, 0x00


	//----- nvinfo : EIATTR_KPARAM_INFO
	.align		4
.L_57:
        /*0058*/ 	.byte	0x04, 0x17
        /*005a*/ 	.short	(.L_59 - .L_58)
.L_58:
        /*005c*/ 	.word	0x00000000
        /*0060*/ 	.short	0x0001
        /*0062*/ 	.short	0x0008
        /*0064*/ 	.byte	0x00, 0xf5, 0x21, 0x00


	//----- nvinfo : EIATTR_KPARAM_INFO
	.align		4
.L_59:
        /*0068*/ 	.byte	0x04, 0x17
        /*006a*/ 	.short	(.L_61 - .L_60)
.L_60:
        /*006c*/ 	.word	0x00000000
        /*0070*/ 	.short	0x0000
        /*0072*/ 	.short	0x0000
        /*0074*/ 	.byte	0x00, 0xf5, 0x21, 0x00


	//----- nvinfo : EIATTR_SPARSE_MMA_MASK
	.align		4
.L_61:
        /*0078*/ 	.byte	0x03, 0x50
        /*007a*/ 	.short	0x0000


	//----- nvinfo : EIATTR_MAXREG_COUNT
	.align		4
        /*007c*/ 	.byte	0x03, 0x1b
        /*007e*/ 	.short	0x00ff


	//----- nvinfo : EIATTR_MERCURY_ISA_VERSION
	.align		4
        /*0080*/ 	.byte	0x03, 0x5f
        /*0082*/ 	.short	0x0101


	//----- nvinfo : EIATTR_VRC_CTA_INIT_COUNT
	.align		4
        /*0084*/ 	.byte	0x02, 0x4a
	.zero		1
	.zero		1


	//----- nvinfo : EIATTR_EXIT_INSTR_OFFSETS
	.align		4
        /*0088*/ 	.byte	0x04, 0x1c
        /*008a*/ 	.short	(.L_63 - .L_62)


	//   ....[0]....
.L_62:
        /*008c*/ 	.word	0x00000070


	//   ....[1]....
        /*0090*/ 	.word	0x00001060


	//   ....[2]....
        /*0094*/ 	.word	0x000010b0


	//----- nvinfo : EIATTR_CRS_STACK_SIZE
	.align		4
.L_63:
        /*0098*/ 	.byte	0x04, 0x1e
        /*009a*/ 	.short	(.L_65 - .L_64)
.L_64:
        /*009c*/ 	.word	0x00000000


	//----- nvinfo : EIATTR_CBANK_PARAM_SIZE
	.align		4
.L_65:
        /*00a0*/ 	.byte	0x03, 0x19
        /*00a2*/ 	.short	0x002c


	//----- nvinfo : EIATTR_PARAM_CBANK
	.align		4
        /*00a4*/ 	.byte	0x04, 0x0a
        /*00a6*/ 	.short	(.L_67 - .L_66)
	.align		4
.L_66:
        /*00a8*/ 	.word	index@(.nv.constant0.compute_local_contact_order)
        /*00ac*/ 	.short	0x0380
        /*00ae*/ 	.short	0x002c


	//----- nvinfo : EIATTR_SW_WAR
	.align		4
.L_67:
        /*00b0*/ 	.byte	0x04, 0x36
        /*00b2*/ 	.short	(.L_69 - .L_68)
.L_68:
        /*00b4*/ 	.word	0x00000008
.L_69:


//--------------------- .nv.info.build_hessian_and_distances --------------------------
	.section	.nv.info.build_hessian_and_distances,"",@"SHT_CUDA_INFO"
	.sectionflags	@""
	.align	4


	//----- nvinfo : EIATTR_CUDA_API_VERSION
	.align		4
        /*0000*/ 	.byte	0x04, 0x37
        /*0002*/ 	.short	(.L_71 - .L_70)
.L_70:
        /*0004*/ 	.word	0x00000082


	//----- nvinfo : EIATTR_KPARAM_INFO
	.align		4
.L_71:
        /*0008*/ 	.byte	0x04, 0x17
        /*000a*/ 	.short	(.L_73 - .L_72)
.L_72:
        /*000c*/ 	.word	0x00000000
        /*0010*/ 	.short	0x0007
        /*0012*/ 	.short	0x0034
        /*0014*/ 	.byte	0x00, 0xf0, 0x11, 0x00


	//----- nvinfo : EIATTR_KPARAM_INFO
	.align		4
.L_73:
        /*0018*/ 	.byte	0x04, 0x17
        /*001a*/ 	.short	(.L_75 - .L_74)
.L_74:
        /*001c*/ 	.word	0x00000000
        /*0020*/ 	.short	0x0006
        /*0022*/ 	.short	0x0030
        /*0024*/ 	.byte	0x00, 0xf0, 0x11, 0x00


	//----- nvinfo : EIATTR_KPARAM_INFO
	.align		4
.L_75:
        /*0028*/ 	.byte	0x04, 0x17
        /*002a*/ 	.short	(.L_77 - .L_76)
.L_76:
        /*002c*/ 	.word	0x00000000
        /*0030*/ 	.short	0x0005
        /*0032*/ 	.short	0x0028
        /*0034*/ 	.byte	0x00, 0xf5, 0x21, 0x00


	//----- nvinfo : EIATTR_KPARAM_INFO
	.align		4
.L_77:
        /*0038*/ 	.byte	0x04, 0x17
        /*003a*/ 	.short	(.L_79 - .L_78)
.L_78:
        /*003c*/ 	.word	0x00000000
        /*0040*/ 	.short	0x0004
        /*0042*/ 	.short	0x0020
        /*0044*/ 	.byte	0x00, 0xf5, 0x21, 0x00


	//----- nvinfo : EIATTR_KPARAM_INFO
	.align		4
.L_79:
        /*0048*/ 	.byte	0x04, 0x17
        /*004a*/ 	.short	(.L_81 - .L_80)
.L_80:
        /*004c*/ 	.word	0x00000000
        /*0050*/ 	.short	0x0003
        /*0052*/ 	.short	0x0018
        /*0054*/ 	.byte	0x00, 0xf5, 0x21, 0x00


	//----- nvinfo : EIATTR_KPARAM_INFO
	.align		4
.L_81:
        /*0058*/ 	.byte	0x04, 0x17
        /*005a*/ 	.short	(.L_83 - .L_82)
.L_82:
        /*005c*/ 	.word	0x00000000
        /*0060*/ 	.short	0x0002
        /*0062*/ 	.short	0x0010
        /*0064*/ 	.byte	0x00, 0xf5, 0x21, 0x00


	//----- nvinfo : EIATTR_KPARAM_INFO
	.align		4
.L_83:
        /*0068*/ 	.byte	0x04, 0x17
        /*006a*/ 	.short	(.L_85 - .L_84)
.L_84:
        /*006c*/ 	.word	0x00000000
        /*0070*/ 	.short	0x0001
        /*0072*/ 	.short	0x0008
        /*0074*/ 	.byte	0x00, 0xf5, 0x21, 0x00


	//----- nvinfo : EIATTR_KPARAM_INFO
	.align		4
.L_85:
        /*0078*/ 	.byte	0x04, 0x17
        /*007a*/ 	.short	(.L_87 - .L_86)
.L_86:
        /*007c*/ 	.word	0x00000000
        /*0080*/ 	.short	0x0000
        /*0082*/ 	.short	0x0000
        /*0084*/ 	.byte	0x00, 0xf5, 0x21, 0x00


	//----- nvinfo : EIATTR_SPARSE_MMA_MASK
	.align		4
.L_87:
        /*0088*/ 	.byte	0x03, 0x50
        /*008a*/ 	.short	0x0000


	//----- nvinfo : EIATTR_MAXREG_COUNT
	.align		4
        /*008c*/ 	.byte	0x03, 0x1b
        /*008e*/ 	.short	0x00ff


	//----- nvinfo : EIATTR_MERCURY_ISA_VERSION
	.align		4
        /*0090*/ 	.byte	0x03, 0x5f
        /*0092*/ 	.short	0x0101


	//----- nvinfo : EIATTR_VRC_CTA_INIT_COUNT
	.align		4
        /*0094*/ 	.byte	0x02, 0x4a
	.zero		1
	.zero		1


	//----- nvinfo : EIATTR_EXIT_INSTR_OFFSETS
	.align		4
        /*0098*/ 	.byte	0x04, 0x1c
        /*009a*/ 	.short	(.L_89 - .L_88)


	//   ....[0]....
.L_88:
        /*009c*/ 	.word	0x00000200


	//   ....[1]....
        /*00a0*/ 	.word	0x00001660


	//----- nvinfo : EIATTR_CRS_STACK_SIZE
	.align		4
.L_89:
        /*00a4*/ 	.byte	0x04, 0x1e
        /*00a6*/ 	.short	(.L_91 - .L_90)
.L_90:
        /*00a8*/ 	.word	0x00000000


	//----- nvinfo : EIATTR_CBANK_PARAM_SIZE
	.align		4
.L_91:
        /*00ac*/ 	.byte	0x03, 0x19
        /*00ae*/ 	.short	0x0038


	//----- nvinfo : EIATTR_PARAM_CBANK
	.align		4
        /*00b0*/ 	.byte	0x04, 0x0a
        /*00b2*/ 	.short	(.L_93 - .L_92)
	.align		4
.L_92:
        /*00b4*/ 	.word	index@(.nv.constant0.build_hessian_and_distances)
        /*00b8*/ 	.short	0x0380
        /*00ba*/ 	.short	0x0038


	//----- nvinfo : EIATTR_SW_WAR
	.align		4
.L_93:
        /*00bc*/ 	.byte	0x04, 0x36
        /*00be*/ 	.short	(.L_95 - .L_94)
.L_94:
        /*00c0*/ 	.word	0x00000008
.L_95:


//--------------------- .nv.callgraph             --------------------------
	.section	.nv.callgraph,"",@"SHT_CUDA_CALLGRAPH"
	.align	4
	.sectionentsize	8
	.align		4
        /*0000*/ 	.word	0x00000000
	.align		4
        /*0004*/ 	.word	0xffffffff
	.align		4
        /*0008*/ 	.word	0x00000000
	.align		4
        /*000c*/ 	.word	0xfffffffe
	.align		4
        /*0010*/ 	.word	0x00000000
	.align		4
        /*0014*/ 	.word	0xfffffffd
	.align		4
        /*0018*/ 	.word	0x00000000
	.align		4
        /*001c*/ 	.word	0xfffffffc


//--------------------- .text.compute_conservation_scores --------------------------
	.section	.text.compute_conservation_scores,"ax",@progbits
	.align	128
        .global         compute_conservation_scores
        .type           compute_conservation_scores,@function
        .size           compute_conservation_scores,(.L_x_106 - compute_conservation_scores)
        .other          compute_conservation_scores,@"STO_CUDA_ENTRY STV_DEFAULT"
compute_conservation_scores:
.text.compute_conservation_scores:
[----:B------:R-:W-:Y:S01]  /*0000*/  LDC R1, c[0x0][0x37c] ;  /* 0x0000df00ff017b82 */ /* 0x000fe20000000800 */
[----:B------:R-:W0:Y:S07]  /*0010*/  S2R R4, SR_TID.X ;  /* 0x0000000000047919 */ /* 0x000e2e0000002100 */
[----:B------:R-:W1:Y:S01]  /*0020*/  LDC R5, c[0x0][0x360] ;  /* 0x0000d800ff057b82 */ /* 0x000e620000000800 */
[----:B------:R-:W-:Y:S01]  /*0030*/  BSSY.RECONVERGENT B0, `(.L_x_0) ;  /* 0x0000031000007945 */ /* 0x000fe20003800200 */
[----:B0-----:R-:W-:-:S13]  /*0040*/  ISETP.GT.U32.AND P0, PT, R4, 0x13, PT ;  /* 0x000000130400780c */ /* 0x001fda0003f04070 */
[----:B------:R-:W-:Y:S05]  /*0050*/  @P0 BRA `(.L_x_1) ;  /* 0x0000000000b80947 */ /* 0x000fea0003800000 */
[----:B------:R-:W-:Y:S01]  /*0060*/  IMAD.SHL.U32 R2, R4, 0x4, RZ ;  /* 0x0000000404027824 */ /* 0x000fe200078e00ff */
[----:B------:R-:W0:Y:S01]  /*0070*/  S2UR UR5, SR_CgaCtaId ;  /* 0x00000000000579c3 */ /* 0x000e220000008800 */
[----:B------:R-:W-:-:S03]  /*0080*/  UMOV UR4, 0x400 ;  /* 0x0000040000047882 */ /* 0x000fc60000000000 */
[C---:B------:R-:W-:Y:S02]  /*0090*/  ISETP.EQ.AND P0, PT, R2.reuse, RZ, PT ;  /* 0x000000ff0200720c */ /* 0x040fe40003f02270 */
[C---:B------:R-:W-:Y:S02]  /*00a0*/  ISETP.EQ.AND P1, PT, R2.reuse, 0x4, PT ;  /* 0x000000040200780c */ /* 0x040fe40003f22270 */
[C---:B------:R-:W-:Y:S02]  /*00b0*/  ISETP.EQ.AND P2, PT, R2.reuse, 0x8, PT ;  /* 0x000000080200780c */ /* 0x040fe40003f42270 */
[----:B------:R-:W-:-:S07]  /*00c0*/  ISETP.EQ.AND P3, PT, R2, 0xc, PT ;  /* 0x0000000c0200780c */ /* 0x000fce0003f62270 */
[----:B------:R-:W-:Y:S01]  /*00d0*/  @P0 IMAD.MOV.U32 R0, RZ, RZ, 0x3ee66666 ;  /* 0x3ee66666ff000424 */ /* 0x000fe200078e00ff */
[C---:B------:R-:W-:Y:S01]  /*00e0*/  ISETP.EQ.AND P0, PT, R2.reuse, 0x10, PT ;  /* 0x000000100200780c */ /* 0x040fe20003f02270 */
[----:B------:R-:W-:Y:S01]  /*00f0*/  @P1 IMAD.MOV.U32 R0, RZ, RZ, 0x3f333333 ;  /* 0x3f333333ff001424 */ /* 0x000fe200078e00ff */
[C---:B------:R-:W-:Y:S01]  /*0100*/  ISETP.EQ.AND P1, PT, R2.reuse, 0x14, PT ;  /* 0x000000140200780c */ /* 0x040fe20003f22270 */
[----:B------:R-:W-:Y:S01]  /*0110*/  @P2 IMAD.MOV.U32 R0, RZ, RZ, 0x3f0ccccd ;  /* 0x3f0ccccdff002424 */ /* 0x000fe200078e00ff */
[C---:B------:R-:W-:Y:S01]  /*0120*/  ISETP.EQ.AND P2, PT, R2.reuse, 0x18, PT ;  /* 0x000000180200780c */ /* 0x040fe20003f42270 */
[----:B------:R-:W-:Y:S01]  /*0130*/  @P3 IMAD.MOV.U32 R0, RZ, RZ, 0x3f266666 ;  /* 0x3f266666ff003424 */ /* 0x000fe200078e00ff */
[----:B------:R-:W-:Y:S01]  /*0140*/  ISETP.EQ.AND P3, PT, R2, 0x1c, PT ;  /* 0x0000001c0200780c */ /* 0x000fe20003f62270 */
[----:B0-----:R-:W-:-:S06]  /*0150*/  ULEA UR4, UR5, UR4, 0x18 ;  /* 0x0000000405047291 */ /* 0x001fcc000f8ec0ff */
[----:B------:R-:W-:Y:S01]  /*0160*/  @P0 IMAD.MOV.U32 R0, RZ, RZ, 0x3f4ccccd ;  /* 0x3f4ccccdff000424 */ /* 0x000fe200078e00ff */
[C---:B------:R-:W-:Y:S01]  /*0170*/  ISETP.EQ.AND P0, PT, R2.reuse, 0x20, PT ;  /* 0x000000200200780c */ /* 0x040fe20003f02270 */
[----:B------:R-:W-:Y:S01]  /*0180*/  @P1 IMAD.MOV.U32 R0, RZ, RZ, 0x3f000000 ;  /* 0x3f000000ff001424 */ /* 0x000fe200078e00ff */
[C---:B------:R-:W-:Y:S01]  /*0190*/  ISETP.EQ.AND P1, PT, R2.reuse, 0x24, PT ;  /* 0x000000240200780c */ /* 0x040fe20003f22270 */
[----:B------:R-:W-:Y:S01]  /*01a0*/  @P2 IMAD.MOV.U32 R0, RZ, RZ, 0x3f266666 ;  /* 0x3f266666ff002424 */ /* 0x000fe200078e00ff */
[C---:B------:R-:W-:Y:S01]  /*01b0*/  ISETP.EQ.AND P2, PT, R2.reuse, 0x28, PT ;  /* 0x000000280200780c */ /* 0x040fe20003f42270 */
[----:B------:R-:W-:Y:S01]  /*01c0*/  @P3 IMAD.MOV.U32 R0, RZ, RZ, 0x3f400000 ;  /* 0x3f400000ff003424 */ /* 0x000fe200078e00ff */
[----:B------:R-:W-:Y:S02]  /*01d0*/  ISETP.EQ.AND P3, PT, R2, 0x2c, PT ;  /* 0x0000002c0200780c */ /* 0x000fe40003f62270 */
[----:B------:R-:W-:-:S05]  /*01e0*/  LEA R3, R4, UR4, 0x2 ;  /* 0x0000000404037c11 */ /* 0x000fca000f8e10ff */
[----:B------:R-:W-:Y:S01]  /*01f0*/  @P0 IMAD.MOV.U32 R0, RZ, RZ, 0x3f333333 ;  /* 0x3f333333ff000424 */ /* 0x000fe200078e00ff */
[C---:B------:R-:W-:Y:S01]  /*0200*/  ISETP.EQ.AND P0, PT, R2.reuse, 0x30, PT ;  /* 0x000000300200780c */ /* 0x040fe20003f02270 */
[----:B------:R-:W-:Y:S01]  /*0210*/  @P1 IMAD.MOV.U32 R0, RZ, RZ, 0x3ecccccd ;  /* 0x3ecccccdff001424 */ /* 0x000fe200078e00ff */
[C---:B------:R-:W-:Y:S01]  /*0220*/  ISETP.EQ.AND P1, PT, R2.reuse, 0x34, PT ;  /* 0x000000340200780c */ /* 0x040fe20003f22270 */
[----:B------:R-:W-:Y:S01]  /*0230*/  @P2 IMAD.MOV.U32 R0, RZ, RZ, 0x3eb33333 ;  /* 0x3eb33333ff002424 */ /* 0x000fe200078e00ff */
[C---:B------:R-:W-:Y:S01]  /*0240*/  ISETP.EQ.AND P2, PT, R2.reuse, 0x38, PT ;  /* 0x000000380200780c */ /* 0x040fe20003f42270 */
[----:B------:R-:W-:Y:S01]  /*0250*/  @P3 IMAD.MOV.U32 R0, RZ, RZ, 0x3f0ccccd ;  /* 0x3f0ccccdff003424 */ /* 0x000fe200078e00ff */
        /* <DEDUP_REMOVED lines=9> */
[----:B------:R-:W-:Y:S02]  /*02f0*/  @P0 IMAD.MOV.U32 R0, RZ, RZ, 0x3f000000 ;  /* 0x3f000000ff000424 */ /* 0x000fe400078e00ff */
[----:B------:R-:W-:Y:S02]  /*0300*/  @P1 IMAD.MOV.U32 R0, RZ, RZ, 0x3f400000 ;  /* 0x3f400000ff001424 */ /* 0x000fe400078e00ff */
[----:B------:R-:W-:Y:S02]  /*0310*/  @P2 IMAD.MOV.U32 R0, RZ, RZ, 0x3f19999a ;  /* 0x3f19999aff002424 */ /* 0x000fe400078e00ff */
[----:B------:R-:W-:-:S05]  /*0320*/  @P3 IMAD.MOV.U32 R0, RZ, RZ, 0x3ecccccd ;  /* 0x3ecccccdff003424 */ /* 0x000fca00078e00ff */
[----:B------:R0:W-:Y:S02]  /*0330*/  STS [R3], R0 ;  /* 0x0000000003007388 */ /* 0x0001e40000000800 */
.L_x_1:
[----:B------:R-:W-:Y:S05]  /*0340*/  BSYNC.RECONVERGENT B0 ;  /* 0x0000000000007941 */ /* 0x000fea0003800200 */
.L_x_0:
[----:B------:R-:W1:Y:S01]  /*0350*/  S2UR UR4, SR_CTAID.X ;  /* 0x00000000000479c3 */ /* 0x000e620000002500 */
[----:B------:R-:W2:Y:S01]  /*0360*/  LDCU UR6, c[0x0][0x398] ;  /* 0x00007300ff0677ac */ /* 0x000ea20008000800 */
[----:B-1----:R-:W-:-:S06]  /*0370*/  IMAD R4, R5, UR4, R4 ;  /* 0x0000000405047c24 */ /* 0x002fcc000f8e0204 */
[----:B------:R-:W-:Y:S01]  /*0380*/  BAR.SYNC.DEFER_BLOCKING 0x0 ;  /* 0x0000000000007b1d */ /* 0x000fe20000010000 */
[----:B--2---:R-:W-:-:S13]  /*0390*/  ISETP.GE.AND P0, PT, R4, UR6, PT ;  /* 0x0000000604007c0c */ /* 0x004fda000bf06270 */
[----:B------:R-:W-:Y:S05]  /*03a0*/  @P0 EXIT ;  /* 0x000000000000094d */ /* 0x000fea0003800000 */
[----:B0-----:R-:W0:Y:S01]  /*03b0*/  LDC.64 R2, c[0x0][0x380] ;  /* 0x0000e000ff027b82 */ /* 0x001e220000000a00 */
[----:B------:R-:W1:Y:S07]  /*03c0*/  LDCU.64 UR4, c[0x0][0x358] ;  /* 0x00006b00ff0477ac */ /* 0x000e6e0008000a00 */
[----:B------:R-:W2:Y:S01]  /*03d0*/  LDC R0, c[0x0][0x39c] ;  /* 0x0000e700ff007b82 */ /* 0x000ea20000000800 */
[----:B0-----:R-:W-:-:S06]  /*03e0*/  IMAD.WIDE R6, R4, 0x4, R2 ;  /* 0x0000000404067825 */ /* 0x001fcc00078e0202 */
[----:B-1----:R0:W3:Y:S01]  /*03f0*/  LDG.E.CONSTANT R6, desc[UR4][R6.64] ;  /* 0x0000000406067981 */ /* 0x0020e2000c1e9900 */
[----:B------:R-:W-:Y:S01]  /*0400*/  BSSY.RECONVERGENT B0, `(.L_x_2) ;  /* 0x000014c000007945 */ /* 0x000fe20003800200 */
[----:B--2---:R-:W-:Y:S01]  /*0410*/  LEA.HI R0, R0, R0, RZ, 0x1 ;  /* 0x0000000000007211 */ /* 0x004fe200078f08ff */
[----:B0-----:R-:W-:Y:S01]  /*0420*/  IMAD.MOV.U32 R7, RZ, RZ, RZ ;  /* 0x000000ffff077224 */ /* 0x001fe200078e00ff */
[----:B---3--:R-:W-:-:S13]  /*0430*/  ISETP.GT.U32.AND P0, PT, R6, 0x13, PT ;  /* 0x000000130600780c */ /* 0x008fda0003f04070 */
[----:B------:R-:W0:Y:S01]  /*0440*/  @!P0 S2R R8, SR_CgaCtaId ;  /* 0x0000000000088919 */ /* 0x000e220000008800 */
[----:B------:R-:W-:-:S04]  /*0450*/  @!P0 MOV R5, 0x400 ;  /* 0x0000040000058802 */ /* 0x000fc80000000f00 */
[----:B0-----:R-:W-:Y:S01]  /*0460*/  @!P0 LEA R9, R8, R5, 0x18 ;  /* 0x0000000508098211 */ /* 0x001fe200078ec0ff */
[----:B------:R-:W-:-:S04]  /*0470*/  IMAD.MOV.U32 R5, RZ, RZ, 0x3f000000 ;  /* 0x3f000000ff057424 */ /* 0x000fc800078e00ff */
[----:B------:R-:W-:Y:S01]  /*0480*/  @!P0 IMAD R8, R6, 0x4, R9 ;  /* 0x0000000406088824 */ /* 0x000fe200078e0209 */
[----:B------:R-:W-:-:S04]  /*0490*/  SHF.R.S32.HI R9, RZ, 0x1, R0 ;  /* 0x00000001ff097819 */ /* 0x000fc80000011400 */
[C---:B------:R-:W-:Y:S01]  /*04a0*/  IADD3 R0, PT, PT, R4.reuse, 0x1, R9 ;  /* 0x0000000104007810 */ /* 0x040fe20007ffe009 */
[----:B------:R0:W1:Y:S02]  /*04b0*/  @!P0 LDS R5, [R8] ;  /* 0x0000000008058984 */ /* 0x0000640000000800 */
[----:B0-----:R-:W-:Y:S02]  /*04c0*/  VIADDMNMX R8, R4, -R9, RZ, !PT ;  /* 0x8000000904087246 */ /* 0x001fe400078001ff */
[----:B------:R-:W-:Y:S01]  /*04d0*/  VIMNMX R9, PT, PT, R0, UR6, PT ;  /* 0x0000000600097c48 */ /* 0x000fe2000bfe0100 */
[----:B------:R-:W-:-:S03]  /*04e0*/  IMAD.MOV.U32 R0, RZ, RZ, RZ ;  /* 0x000000ffff007224 */ /* 0x000fc600078e00ff */
[----:B------:R-:W-:-:S13]  /*04f0*/  ISETP.GE.AND P0, PT, R8, R9, PT ;  /* 0x000000090800720c */ /* 0x000fda0003f06270 */
[----:B------:R-:W-:Y:S05]  /*0500*/  @P0 BRA `(.L_x_3) ;  /* 0x0000001000ec0947 */ /* 0x000fea0003800000 */
[----:B------:R-:W-:Y:S01]  /*0510*/  IMAD.IADD R6, R9, 0x1, -R8 ;  /* 0x0000000109067824 */ /* 0x000fe200078e0a08 */
[----:B------:R-:W-:Y:S01]  /*0520*/  BSSY.RECONVERGENT B1, `(.L_x_4) ;  /* 0x00000a5000017945 */ /* 0x000fe20003800200 */
[----:B------:R-:W-:Y:S02]  /*0530*/  IMAD.IADD R9, R8, 0x1, -R9 ;  /* 0x0000000108097824 */ /* 0x000fe400078e0a09 */
[----:B------:R-:W-:Y:S01]  /*0540*/  IMAD.MOV.U32 R7, RZ, RZ, RZ ;  /* 0x000000ffff077224 */ /* 0x000fe200078e00ff */
[----:B------:R-:W-:Y:S01]  /*0550*/  LOP3.LUT R25, R6, 0xf, RZ, 0xc0, !PT ;  /* 0x0000000f06197812 */ /* 0x000fe200078ec0ff */
[----:B------:R-:W-:Y:S01]  /*0560*/  IMAD.MOV.U32 R0, RZ, RZ, RZ ;  /* 0x000000ffff007224 */ /* 0x000fe200078e00ff */
[----:B------:R-:W-:Y:S02]  /*0570*/  ISETP.GT.U32.AND P1, PT, R9, -0x10, PT ;  /* 0xfffffff00900780c */ /* 0x000fe40003f24070 */
[----:B------:R-:W-:-:S11]  /*0580*/  ISETP.NE.AND P0, PT, R25, RZ, PT ;  /* 0x000000ff1900720c */ /* 0x000fd60003f05270 */
[----:B------:R-:W-:Y:S05]  /*0590*/  @P1 BRA `(.L_x_5) ;  /* 0x0000000800741947 */ /* 0x000fea0003800000 */
[----:B------:R-:W-:Y:S01]  /*05a0*/  IMAD.WIDE.U32 R2, R8, 0x4, R2 ;  /* 0x0000000408027825 */ /* 0x000fe200078e0002 */
[----:B------:R-:W-:-:S03]  /*05b0*/  LOP3.LUT R9, R6, 0xfffffff0, RZ, 0xc0, !PT ;  /* 0xfffffff006097812 */ /* 0x000fc600078ec0ff */
[----:B------:R-:W-:Y:S01]  /*05c0*/  IMAD.MOV.U32 R7, RZ, RZ, RZ ;  /* 0x000000ffff077224 */ /* 0x000fe200078e00ff */
[----:B------:R-:W-:Y:S01]  /*05d0*/  IADD3 R2, P1, PT, R2, 0x20, RZ ;  /* 0x0000002002027810 */ /* 0x000fe20007f3e0ff */
[----:B------:R-:W-:Y:S02]  /*05e0*/  IMAD.MOV.U32 R0, RZ, RZ, RZ ;  /* 0x000000ffff007224 */ /* 0x000fe400078e00ff */
[----:B------:R-:W-:Y:S02]  /*05f0*/  IMAD.MOV R9, RZ, RZ, -R9 ;  /* 0x000000ffff097224 */ /* 0x000fe400078e0a09 */
[----:B------:R-:W-:-:S08]  /*0600*/  IMAD.X R3, RZ, RZ, R3, P1 ;  /* 0x000000ffff037224 */ /* 0x000fd000008e0603 */
.L_x_6:
[----:B------:R-:W2:Y:S04]  /*0610*/  LDG.E.CONSTANT R21, desc[UR4][R2.64+-0x20] ;  /* 0xffffe00402157981 */ /* 0x000ea8000c1e9900 */
[----:B------:R-:W3:Y:S04]  /*0620*/  LDG.E.CONSTANT R23, desc[UR4][R2.64+-0x1c] ;  /* 0xffffe40402177981 */ /* 0x000ee8000c1e9900 */
[----:B------:R-:W4:Y:S04]  /*0630*/  LDG.E.CONSTANT R24, desc[UR4][R2.64+-0x18] ;  /* 0xffffe80402187981 */ /* 0x000f28000c1e9900 */
[----:B------:R-:W5:Y:S04]  /*0640*/  LDG.E.CONSTANT R22, desc[UR4][R2.64+-0x14] ;  /* 0xffffec0402167981 */ /* 0x000f68000c1e9900 */
[----:B------:R-:W5:Y:S04]  /*0650*/  LDG.E.CONSTANT R19, desc[UR4][R2.64+-0x10] ;  /* 0xfffff00402137981 */ /* 0x000f68000c1e9900 */
[----:B------:R-:W5:Y:S04]  /*0660*/  LDG.E.CONSTANT R20, desc[UR4][R2.64+-0xc] ;  /* 0xfffff40402147981 */ /* 0x000f68000c1e9900 */
[----:B------:R-:W5:Y:S04]  /*0670*/  LDG.E.CONSTANT R18, desc[UR4][R2.64+-0x8] ;  /* 0xfffff80402127981 */ /* 0x000f68000c1e9900 */
[----:B------:R-:W5:Y:S04]  /*0680*/  LDG.E.CONSTANT R17, desc[UR4][R2.64+-0x4] ;  /* 0xfffffc0402117981 */ /* 0x000f68000c1e9900 */
[----:B------:R-:W5:Y:S04]  /*0690*/  LDG.E.CONSTANT R10, desc[UR4][R2.64] ;  /* 0x00000004020a7981 */ /* 0x000f68000c1e9900 */
[----:B------:R-:W5:Y:S01]  /*06a0*/  LDG.E.CONSTANT R11, desc[UR4][R2.64+0x4] ;  /* 0x00000404020b7981 */ /* 0x000f62000c1e9900 */
[----:B--2---:R-:W-:-:S02]  /*06b0*/  ISETP.GT.U32.AND P5, PT, R21, 0x13, PT ;  /* 0x000000131500780c */ /* 0x004fc40003fa4070 */
[----:B---3--:R-:W-:Y:S02]  /*06c0*/  ISETP.GT.U32.AND P4, PT, R23, 0x13, PT ;  /* 0x000000131700780c */ /* 0x008fe40003f84070 */
[----:B----4-:R-:W-:Y:S02]  /*06d0*/  ISETP.GT.U32.AND P3, PT, R24, 0x13, PT ;  /* 0x000000131800780c */ /* 0x010fe40003f64070 */
[----:B-----5:R-:W-:-:S07]  /*06e0*/  ISETP.GT.U32.AND P1, PT, R22, 0x13, PT ;  /* 0x000000131600780c */ /* 0x020fce0003f24070 */
[----:B------:R-:W0:Y:S01]  /*06f0*/  @!P5 S2R R13, SR_CgaCtaId ;  /* 0x00000000000dd919 */ /* 0x000e220000008800 */
[----:B------:R-:W-:Y:S01]  /*0700*/  @!P5 MOV R12, 0x400 ;  /* 0x00000400000cd802 */ /* 0x000fe20000000f00 */
[----:B------:R-:W2:Y:S02]  /*0710*/  @!P4 S2R R26, SR_CgaCtaId ;  /* 0x00000000001ac919 */ /* 0x000ea40000008800 */
[----:B------:R-:W3:Y:S02]  /*0720*/  @!P3 S2R R14, SR_CgaCtaId ;  /* 0x00000000000eb919 */ /* 0x000ee40000008800 */
[----:B------:R-:W4:Y:S01]  /*0730*/  @!P1 S2R R16, SR_CgaCtaId ;  /* 0x0000000000109919 */ /* 0x000f220000008800 */
[----:B------:R-:W-:Y:S02]  /*0740*/  @!P3 MOV R15, 0x400 ;  /* 0x00000400000fb802 */ /* 0x000fe40000000f00 */
[----:B0-----:R-:W-:Y:S02]  /*0750*/  @!P5 LEA R12, R13, R12, 0x18 ;  /* 0x0000000c0d0cd211 */ /* 0x001fe400078ec0ff */
[----:B------:R-:W-:-:S03]  /*0760*/  @!P4 MOV R13, 0x400 ;  /* 0x00000400000dc802 */ /* 0x000fc60000000f00 */
[----:B------:R-:W-:Y:S01]  /*0770*/  @!P5 IMAD R21, R21, 0x4, R12 ;  /* 0x000000041515d824 */ /* 0x000fe200078e020c */
[----:B--2---:R-:W-:Y:S01]  /*0780*/  @!P4 LEA R26, R26, R13, 0x18 ;  /* 0x0000000d1a1ac211 */ /* 0x004fe200078ec0ff */
[----:B------:R-:W2:Y:S01]  /*0790*/  LDG.E.CONSTANT R12, desc[UR4][R2.64+0x8] ;  /* 0x00000804020c7981 */ /* 0x000ea2000c1e9900 */
[----:B---3--:R-:W-:-:S03]  /*07a0*/  @!P3 LEA R15, R14, R15, 0x18 ;  /* 0x0000000f0e0fb211 */ /* 0x008fc600078ec0ff */
[----:B------:R-:W3:Y:S01]  /*07b0*/  LDG.E.CONSTANT R13, desc[UR4][R2.64+0xc] ;  /* 0x00000c04020d7981 */ /* 0x000ee2000c1e9900 */
[----:B------:R-:W-:Y:S01]  /*07c0*/  @!P1 MOV R27, 0x400 ;  /* 0x00000400001b9802 */ /* 0x000fe20000000f00 */
[----:B------:R-:W-:Y:S02]  /*07d0*/  @!P4 IMAD R23, R23, 0x4, R26 ;  /* 0x000000041717c824 */ /* 0x000fe400078e021a */
[----:B------:R-:W5:Y:S01]  /*07e0*/  LDG.E.CONSTANT R14, desc[UR4][R2.64+0x10] ;  /* 0x00001004020e7981 */ /* 0x000f62000c1e9900 */
[----:B------:R-:W-:-:S03]  /*07f0*/  @!P3 IMAD R24, R24, 0x4, R15 ;  /* 0x000000041818b824 */ /* 0x000fc600078e020f */
[----:B------:R-:W5:Y:S01]  /*0800*/  LDG.E.CONSTANT R15, desc[UR4][R2.64+0x14] ;  /* 0x00001404020f7981 */ /* 0x000f62000c1e9900 */
[----:B----4-:R-:W-:-:S03]  /*0810*/  @!P1 LEA R27, R16, R27, 0x18 ;  /* 0x0000001b101b9211 */ /* 0x010fc600078ec0ff */
[----:B------:R-:W4:Y:S02]  /*0820*/  LDG.E.CONSTANT R16, desc[UR4][R2.64+0x18] ;  /* 0x0000180402107981 */ /* 0x000f24000c1e9900 */
[----:B------:R-:W-:Y:S02]  /*0830*/  @!P1 IMAD R27, R22, 0x4, R27 ;  /* 0x00000004161b9824 */ /* 0x000fe400078e021b */
[----:B------:R-:W4:Y:S04]  /*0840*/  LDG.E.CONSTANT R22, desc[UR4][R2.64+0x1c] ;  /* 0x00001c0402167981 */ /* 0x000f28000c1e9900 */
[----:B------:R0:W1:Y:S01]  /*0850*/  @!P5 LDS R26, [R21] ;  /* 0x00000000151ad984 */ /* 0x0000620000000800 */
[----:B------:R-:W-:-:S03]  /*0860*/  ISETP.GT.U32.AND P2, PT, R19, 0x13, PT ;  /* 0x000000131300780c */ /* 0x000fc60003f44070 */
[----:B------:R-:W1:Y:S01]  /*0870*/  @!P4 LDS R28, [R23] ;  /* 0x00000000171cc984 */ /* 0x000e620000000800 */
[----:B------:R-:W-:-:S03]  /*0880*/  ISETP.GT.U32.AND P6, PT, R20, 0x13, PT ;  /* 0x000000131400780c */ /* 0x000fc60003fc4070 */
[----:B------:R-:W1:Y:S04]  /*0890*/  @!P3 LDS R24, [R24] ;  /* 0x000000001818b984 */ /* 0x000e680000000800 */
[----:B------:R-:W1:Y:S02]  /*08a0*/  @!P1 LDS R27, [R27] ;  /* 0x000000001b1b9984 */ /* 0x000e640000000800 */
[----:B------:R-:W1:Y:S01]  /*08b0*/  @!P2 S2R R29, SR_CgaCtaId ;  /* 0x00000000001da919 */ /* 0x000e620000008800 */
[----:B------:R-:W-:Y:S01]  /*08c0*/  @!P5 VIADD R0, R0, 0x1 ;  /* 0x000000010000d836 */ /* 0x000fe20000000000 */
[----:B0-----:R-:W-:Y:S01]  /*08d0*/  @!P2 MOV R21, 0x400 ;  /* 0x000004000015a802 */ /* 0x001fe20000000f00 */
[----:B-1----:R-:W-:Y:S02]  /*08e0*/  @!P5 FADD R7, R7, R26 ;  /* 0x0000001a0707d221 */ /* 0x002fe40000000000 */
[----:B------:R-:W0:Y:S01]  /*08f0*/  @!P6 S2R R26, SR_CgaCtaId ;  /* 0x00000000001ae919 */ /* 0x000e220000008800 */
[----:B------:R-:W-:Y:S01]  /*0900*/  ISETP.GT.U32.AND P5, PT, R18, 0x13, PT ;  /* 0x000000131200780c */ /* 0x000fe20003fa4070 */
[----:B------:R-:W-:Y:S01]  /*0910*/  @!P4 FADD R7, R7, R28 ;  /* 0x0000001c0707c221 */ /* 0x000fe20000000000 */
[----:B------:R-:W-:Y:S01]  /*0920*/  @!P4 VIADD R0, R0, 0x1 ;  /* 0x000000010000c836 */ /* 0x000fe20000000000 */
[----:B------:R-:W-:-:S02]  /*0930*/  ISETP.GT.U32.AND P4, PT, R17, 0x13, PT ;  /* 0x000000131100780c */ /* 0x000fc40003f84070 */
[----:B------:R-:W-:Y:S01]  /*0940*/  @!P3 FADD R7, R7, R24 ;  /* 0x000000180707b221 */ /* 0x000fe20000000000 */
[----:B------:R-:W-:Y:S02]  /*0950*/  @!P2 LEA R24, R29, R21, 0x18 ;  /* 0x000000151d18a211 */ /* 0x000fe400078ec0ff */
[----:B------:R-:W-:Y:S01]  /*0960*/  @!P6 MOV R23, 0x400 ;  /* 0x000004000017e802 */ /* 0x000fe20000000f00 */
[----:B------:R-:W-:-:S04]  /*0970*/  @!P1 FADD R7, R7, R27 ;  /* 0x0000001b07079221 */ /* 0x000fc80000000000 */
[----:B------:R-:W1:Y:S01]  /*0980*/  @!P5 S2R R21, SR_CgaCtaId ;  /* 0x000000000015d919 */ /* 0x000e620000008800 */
[----:B------:R-:W-:Y:S01]  /*0990*/  @!P3 VIADD R0, R0, 0x1 ;  /* 0x000000010000b836 */ /* 0x000fe20000000000 */
[----:B------:R-:W-:Y:S02]  /*09a0*/  ISETP.GT.U32.AND P3, PT, R10, 0x13, PT ;  /* 0x000000130a00780c */ /* 0x000fe40003f64070 */
[----:B0-----:R-:W-:Y:S02]  /*09b0*/  @!P6 LEA R27, R26, R23, 0x18 ;  /* 0x000000171a1be211 */ /* 0x001fe400078ec0ff */
[----:B------:R-:W0:Y:S01]  /*09c0*/  @!P4 S2R R23, SR_CgaCtaId ;  /* 0x000000000017c919 */ /* 0x000e220000008800 */
[----:B------:R-:W-:Y:S01]  /*09d0*/  @!P1 VIADD R0, R0, 0x1 ;  /* 0x0000000100009836 */ /* 0x000fe20000000000 */
[----:B------:R-:W-:Y:S01]  /*09e0*/  ISETP.GT.U32.AND P1, PT, R11, 0x13, PT ;  /* 0x000000130b00780c */ /* 0x000fe20003f24070 */
[----:B------:R-:W-:Y:S02]  /*09f0*/  @!P2 IMAD R26, R19, 0x4, R24 ;  /* 0x00000004131aa824 */ /* 0x000fe400078e0218 */
[----:B------:R-:W-:Y:S01]  /*0a00*/  @!P6 IMAD R24, R20, 0x4, R27 ;  /* 0x000000041418e824 */ /* 0x000fe200078e021b */
[----:B------:R-:W-:-:S03]  /*0a10*/  @!P5 MOV R20, 0x400 ;  /* 0x000004000014d802 */ /* 0x000fc60000000f00 */
[----:B------:R-:W0:Y:S02]  /*0a20*/  @!P3 S2R R19, SR_CgaCtaId ;  /* 0x000000000013b919 */ /* 0x000e240000008800 */
[----:B------:R-:W-:Y:S01]  /*0a30*/  @!P6 LDS R24, [R24] ;  /* 0x000000001818e984 */ /* 0x000fe20000000800 */
[----:B-1----:R-:W-:Y:S02]  /*0a40*/  @!P5 LEA R21, R21, R20, 0x18 ;  /* 0x000000141515d211 */ /* 0x002fe400078ec0ff */
[----:B------:R-:W-:-:S04]  /*0a50*/  @!P4 MOV R20, 0x400 ;  /* 0x000004000014c802 */ /* 0x000fc80000000f00 */
[----:B0-----:R-:W-:Y:S02]  /*0a60*/  @!P4 LEA R28, R23, R20, 0x18 ;  /* 0x00000014171cc211 */ /* 0x001fe400078ec0ff */
[----:B------:R-:W0:Y:S01]  /*0a70*/  @!P1 S2R R20, SR_CgaCtaId ;  /* 0x0000000000149919 */ /* 0x000e220000008800 */
[----:B------:R-:W-:Y:S02]  /*0a80*/  @!P5 IMAD R21, R18, 0x4, R21 ;  /* 0x000000041215d824 */ /* 0x000fe400078e0215 */
[----:B------:R-:W-:Y:S01]  /*0a90*/  @!P4 IMAD R17, R17, 0x4, R28 ;  /* 0x000000041111c824 */ /* 0x000fe200078e021c */
[----:B------:R-:W1:Y:S01]  /*0aa0*/  @!P2 LDS R18, [R26] ;  /* 0x000000001a12a984 */ /* 0x000e620000000800 */
[----:B------:R-:W-:-:S04]  /*0ab0*/  @!P3 MOV R28, 0x400 ;  /* 0x00000400001cb802 */ /* 0x000fc80000000f00 */
[----:B------:R-:W-:Y:S02]  /*0ac0*/  @!P3 LEA R19, R19, R28, 0x18 ;  /* 0x0000001c1313b211 */ /* 0x000fe400078ec0ff */
[----:B------:R-:W1:Y:S01]  /*0ad0*/  @!P5 LDS R28, [R21] ;  /* 0x00000000151cd984 */ /* 0x000e620000000800 */
[----:B------:R-:W-:Y:S02]  /*0ae0*/  @!P1 MOV R23, 0x400 ;  /* 0x0000040000179802 */ /* 0x000fe40000000f00 */
[----:B------:R-:W-:Y:S02]  /*0af0*/  @!P3 IMAD R19, R10, 0x4, R19 ;  /* 0x000000040a13b824 */ /* 0x000fe400078e0213 */
[----:B------:R-:W1:Y:S01]  /*0b00*/  @!P4 LDS R10, [R17] ;  /* 0x00000000110ac984 */ /* 0x000e620000000800 */
[----:B0-----:R-:W-:-:S03]  /*0b10*/  @!P1 LEA R23, R20, R23, 0x18 ;  /* 0x0000001714179211 */ /* 0x001fc600078ec0ff */
[----:B------:R-:W0:Y:S02]  /*0b20*/  @!P3 LDS R20, [R19] ;  /* 0x000000001314b984 */ /* 0x000e240000000800 */
[----:B------:R-:W-:-:S05]  /*0b30*/  @!P1 IMAD R11, R11, 0x4, R23 ;  /* 0x000000040b0b9824 */ /* 0x000fca00078e0217 */
[----:B------:R-:W0:Y:S01]  /*0b40*/  @!P1 LDS R26, [R11] ;  /* 0x000000000b1a9984 */ /* 0x000e220000000800 */
[----:B------:R-:W-:Y:S02]  /*0b50*/  @!P2 VIADD R0, R0, 0x1 ;  /* 0x000000010000a836 */ /* 0x000fe40000000000 */
[----:B-1----:R-:W-:Y:S02]  /*0b60*/  @!P2 FADD R7, R7, R18 ;  /* 0x000000120707a221 */ /* 0x002fe40000000000 */
[----:B------:R-:W-:Y:S02]  /*0b70*/  @!P6 VIADD R0, R0, 0x1 ;  /* 0x000000010000e836 */ /* 0x000fe40000000000 */
[----:B------:R-:W-:Y:S02]  /*0b80*/  @!P6 FADD R7, R7, R24 ;  /* 0x000000180707e221 */ /* 0x000fe40000000000 */
[----:B------:R-:W-:Y:S02]  /*0b90*/  @!P5 VIADD R0, R0, 0x1 ;  /* 0x000000010000d836 */ /* 0x000fe40000000000 */
[----:B------:R-:W-:-:S02]  /*0ba0*/  @!P5 FADD R7, R7, R28 ;  /* 0x0000001c0707d221 */ /* 0x000fc40000000000 */
[----:B------:R-:W-:Y:S02]  /*0bb0*/  @!P4 VIADD R0, R0, 0x1 ;  /* 0x000000010000c836 */ /* 0x000fe40000000000 */
[----:B------:R-:W-:Y:S02]  /*0bc0*/  @!P4 FADD R7, R7, R10 ;  /* 0x0000000a0707c221 */ /* 0x000fe40000000000 */
[----:B------:R-:W-:-:S04]  /*0bd0*/  @!P3 VIADD R0, R0, 0x1 ;  /* 0x000000010000b836 */ /* 0x000fc80000000000 */
[----:B------:R-:W-:Y:S02]  /*0be0*/  @!P1 VIADD R0, R0, 0x1 ;  /* 0x0000000100009836 */ /* 0x000fe40000000000 */
[----:B0-----:R-:W-:-:S04]  /*0bf0*/  @!P3 FADD R7, R7, R20 ;  /* 0x000000140707b221 */ /* 0x001fc80000000000 */
[----:B------:R-:W-:Y:S01]  /*0c00*/  @!P1 FADD R7, R7, R26 ;  /* 0x0000001a07079221 */ /* 0x000fe20000000000 */
[----:B--2---:R-:W-:Y:S02]  /*0c10*/  ISETP.GT.U32.AND P2, PT, R12, 0x13, PT ;  /* 0x000000130c00780c */ /* 0x004fe40003f44070 */
[----:B---3--:R-:W-:Y:S02]  /*0c20*/  ISETP.GT.U32.AND P6, PT, R13, 0x13, PT ;  /* 0x000000130d00780c */ /* 0x008fe40003fc4070 */
[----:B-----5:R-:W-:Y:S02]  /*0c30*/  ISETP.GT.U32.AND P5, PT, R14, 0x13, PT ;  /* 0x000000130e00780c */ /* 0x020fe40003fa4070 */
[----:B------:R-:W-:-:S07]  /*0c40*/  ISETP.GT.U32.AND P4, PT, R15, 0x13, PT ;  /* 0x000000130f00780c */ /* 0x000fce0003f84070 */
[----:B------:R-:W0:Y:S01]  /*0c50*/  @!P2 S2R R19, SR_CgaCtaId ;  /* 0x000000000013a919 */ /* 0x000e220000008800 */
[----:B----4-:R-:W-:Y:S01]  /*0c60*/  ISETP.GT.U32.AND P3, PT, R16, 0x13, PT ;  /* 0x000000131000780c */ /* 0x010fe20003f64070 */
[----:B------:R-:W1:Y:S02]  /*0c70*/  @!P6 S2R R21, SR_CgaCtaId ;  /* 0x000000000015e919 */ /* 0x000e640000008800 */
[----:B------:R-:W2:Y:S01]  /*0c80*/  @!P5 S2R R23, SR_CgaCtaId ;  /* 0x000000000017d919 */ /* 0x000ea20000008800 */
[----:B------:R-:W-:Y:S01]  /*0c90*/  ISETP.GT.U32.AND P1, PT, R22, 0x13, PT ;  /* 0x000000131600780c */ /* 0x000fe20003f24070 */
[----:B------:R-:W3:Y:S08]  /*0ca0*/  @!P4 S2R R17, SR_CgaCtaId ;  /* 0x000000000011c919 */ /* 0x000ef00000008800 */
[----:B------:R-:W4:Y:S01]  /*0cb0*/  @!P3 S2R R11, SR_CgaCtaId ;  /* 0x00000000000bb919 */ /* 0x000f220000008800 */
[----:B------:R-:W-:-:S03]  /*0cc0*/  @!P2 MOV R18, 0x400 ;  /* 0x000004000012a802 */ /* 0x000fc60000000f00 */
[----:B------:R-:W5:Y:S01]  /*0cd0*/  @!P1 S2R R10, SR_CgaCtaId ;  /* 0x00000000000a9919 */ /* 0x000f620000008800 */
[----:B------:R-:W-:Y:S02]  /*0ce0*/  @!P5 MOV R20, 0x400 ;  /* 0x000004000014d802 */ /* 0x000fe40000000f00 */
[----:B0-----:R-:W-:Y:S02]  /*0cf0*/  @!P2 LEA R19, R19, R18, 0x18 ;  /* 0x000000121313a211 */ /* 0x001fe400078ec0ff */
[----:B------:R-:W-:-:S03]  /*0d00*/  @!P6 MOV R18, 0x400 ;  /* 0x000004000012e802 */ /* 0x000fc60000000f00 */
[----:B------:R-:W-:Y:S01]  /*0d10*/  @!P2 IMAD R12, R12, 0x4, R19 ;  /* 0x000000040c0ca824 */ /* 0x000fe200078e0213 */
[----:B-1----:R-:W-:Y:S02]  /*0d20*/  @!P6 LEA R18, R21, R18, 0x18 ;  /* 0x000000121512e211 */ /* 0x002fe400078ec0ff */
[----:B--2---:R-:W-:Y:S02]  /*0d30*/  @!P5 LEA R23, R23, R20, 0x18 ;  /* 0x000000141717d211 */ /* 0x004fe400078ec0ff */
[----:B------:R-:W-:Y:S01]  /*0d40*/  @!P4 MOV R20, 0x400 ;  /* 0x000004000014c802 */ /* 0x000fe20000000f00 */
[----:B------:R-:W-:Y:S01]  /*0d50*/  @!P6 IMAD R13, R13, 0x4, R18 ;  /* 0x000000040d0de824 */ /* 0x000fe200078e0212 */
[----:B------:R-:W0:Y:S01]  /*0d60*/  @!P2 LDS R12, [R12] ;  /* 0x000000000c0ca984 */ /* 0x000e220000000800 */
[----:B------:R-:W-:Y:S01]  /*0d70*/  @!P5 IMAD R18, R14, 0x4, R23 ;  /* 0x000000040e12d824 */ /* 0x000fe200078e0217 */
[----:B---3--:R-:W-:Y:S02]  /*0d80*/  @!P4 LEA R20, R17, R20, 0x18 ;  /* 0x000000141114c211 */ /* 0x008fe400078ec0ff */
[----:B------:R-:W-:Y:S01]  /*0d90*/  @!P3 MOV R24, 0x400 ;  /* 0x000004000018b802 */ /* 0x000fe20000000f00 */
[----:B------:R-:W1:Y:S02]  /*0da0*/  @!P6 LDS R14, [R13] ;  /* 0x000000000d0ee984 */ /* 0x000e640000000800 */
[----:B------:R-:W-:Y:S01]  /*0db0*/  @!P4 IMAD R15, R15, 0x4, R20 ;  /* 0x000000040f0fc824 */ /* 0x000fe200078e0214 */
[----:B----4-:R-:W-:Y:S01]  /*0dc0*/  @!P3 LEA R11, R11, R24, 0x18 ;  /* 0x000000180b0bb211 */ /* 0x010fe200078ec0ff */
[----:B------:R-:W2:Y:S01]  /*0dd0*/  @!P5 LDS R18, [R18] ;  /* 0x000000001212d984 */ /* 0x000ea20000000800 */
[----:B------:R-:W-:-:S03]  /*0de0*/  @!P1 MOV R17, 0x400 ;  /* 0x0000040000119802 */ /* 0x000fc60000000f00 */
[----:B------:R-:W-:Y:S02]  /*0df0*/  @!P3 IMAD R11, R16, 0x4, R11 ;  /* 0x00000004100bb824 */ /* 0x000fe400078e020b */
[----:B------:R-:W3:Y:S01]  /*0e00*/  @!P4 LDS R16, [R15] ;  /* 0x000000000f10c984 */ /* 0x000ee20000000800 */
[----:B-----5:R-:W-:-:S03]  /*0e10*/  @!P1 LEA R17, R10, R17, 0x18 ;  /* 0x000000110a119211 */ /* 0x020fc600078ec0ff */
[----:B------:R-:W4:Y:S02]  /*0e20*/  @!P3 LDS R10, [R11] ;  /* 0x000000000b0ab984 */ /* 0x000f240000000800 */
[----:B------:R-:W-:-:S06]  /*0e30*/  @!P1 IMAD R22, R22, 0x4, R17 ;  /* 0x0000000416169824 */ /* 0x000fcc00078e0211 */
[----:B------:R-:W5:Y:S01]  /*0e40*/  @!P1 LDS R22, [R22] ;  /* 0x0000000016169984 */ /* 0x000f620000000800 */
[----:B------:R-:W-:-:S04]  /*0e50*/  @!P2 VIADD R0, R0, 0x1 ;  /* 0x000000010000a836 */ /* 0x000fc80000000000 */
[----:B------:R-:W-:Y:S02]  /*0e60*/  @!P6 VIADD R0, R0, 0x1 ;  /* 0x000000010000e836 */ /* 0x000fe40000000000 */
[----:B0-----:R-:W-:Y:S02]  /*0e70*/  @!P2 FADD R7, R7, R12 ;  /* 0x0000000c0707a221 */ /* 0x001fe40000000000 */
[----:B------:R-:W-:Y:S02]  /*0e80*/  @!P5 VIADD R0, R0, 0x1 ;  /* 0x000000010000d836 */ /* 0x000fe40000000000 */
[----:B-1----:R-:W-:Y:S01]  /*0e90*/  @!P6 FADD R7, R7, R14 ;  /* 0x0000000e0707e221 */ /* 0x002fe20000000000 */
[----:B------:R-:W-:-:S03]  /*0ea0*/  VIADD R9, R9, 0x10 ;  /* 0x0000001009097836 */ /* 0x000fc60000000000 */
[----:B--2---:R-:W-:Y:S01]  /*0eb0*/  @!P5 FADD R7, R7, R18 ;  /* 0x000000120707d221 */ /* 0x004fe20000000000 */
[----:B------:R-:W-:-:S03]  /*0ec0*/  @!P4 VIADD R0, R0, 0x1 ;  /* 0x000000010000c836 */ /* 0x000fc60000000000 */
[----:B---3--:R-:W-:Y:S01]  /*0ed0*/  @!P4 FADD R7, R7, R16 ;  /* 0x000000100707c221 */ /* 0x008fe20000000000 */
[----:B------:R-:W-:Y:S01]  /*0ee0*/  ISETP.NE.AND P4, PT, R9, RZ, PT ;  /* 0x000000ff0900720c */ /* 0x000fe20003f85270 */
[----:B------:R-:W-:Y:S01]  /*0ef0*/  @!P3 VIADD R0, R0, 0x1 ;  /* 0x000000010000b836 */ /* 0x000fe20000000000 */
[----:B------:R-:W-:Y:S01]  /*0f00*/  IADD3 R2, P2, PT, R2, 0x40, RZ ;  /* 0x0000004002027810 */ /* 0x000fe20007f5e0ff */
[----:B----4-:R-:W-:Y:S01]  /*0f10*/  @!P3 FADD R7, R7, R10 ;  /* 0x0000000a0707b221 */ /* 0x010fe20000000000 */
[----:B------:R-:W-:Y:S02]  /*0f20*/  VIADD R8, R8, 0x10 ;  /* 0x0000001008087836 */ /* 0x000fe40000000000 */
[----:B------:R-:W-:Y:S02]  /*0f30*/  @!P1 VIADD R0, R0, 0x1 ;  /* 0x0000000100009836 */ /* 0x000fe40000000000 */
[----:B------:R-:W-:Y:S02]  /*0f40*/  IMAD.X R3, RZ, RZ, R3, P2 ;  /* 0x000000ffff037224 */ /* 0x000fe400010e0603 */
[----:B-----5:R-:W-:-:S03]  /*0f50*/  @!P1 FADD R7, R7, R22 ;  /* 0x0000001607079221 */ /* 0x020fc60000000000 */
[----:B------:R-:W-:Y:S05]  /*0f60*/  @P4 BRA `(.L_x_6) ;  /* 0xfffffff400a84947 */ /* 0x000fea000383ffff */
.L_x_5:
[----:B------:R-:W-:Y:S05]  /*0f70*/  BSYNC.RECONVERGENT B1 ;  /* 0x0000000000017941 */ /* 0x000fea0003800200 */
.L_x_4:
[----:B------:R-:W-:Y:S05]  /*0f80*/  @!P0 BRA `(.L_x_3) ;  /* 0x00000008004c8947 */ /* 0x000fea0003800000 */
[----:B------:R-:W-:Y:S01]  /*0f90*/  ISETP.GE.U32.AND P1, PT, R25, 0x8, PT ;  /* 0x000000081900780c */ /* 0x000fe20003f26070 */
[----:B------:R-:W-:Y:S01]  /*0fa0*/  BSSY.RECONVERGENT B1, `(.L_x_7) ;  /* 0x000004f000017945 */ /* 0x000fe20003800200 */
[----:B------:R-:W-:-:S04]  /*0fb0*/  LOP3.LUT R17, R6, 0x7, RZ, 0xc0, !PT ;  /* 0x0000000706117812 */ /* 0x000fc800078ec0ff */
[----:B------:R-:W-:-:S07]  /*0fc0*/  ISETP.NE.AND P0, PT, R17, RZ, PT ;  /* 0x000000ff1100720c */ /* 0x000fce0003f05270 */
[----:B------:R-:W-:Y:S06]  /*0fd0*/  @!P1 BRA `(.L_x_8) ;  /* 0x00000004002c9947 */ /* 0x000fec0003800000 */
[----:B------:R-:W0:Y:S02]  /*0fe0*/  LDC.64 R2, c[0x0][0x380] ;  /* 0x0000e000ff027b82 */ /* 0x000e240000000a00 */
[----:B0-----:R-:W-:-:S05]  /*0ff0*/  IMAD.WIDE.U32 R2, R8, 0x4, R2 ;  /* 0x0000000408027825 */ /* 0x001fca00078e0002 */
[----:B------:R-:W2:Y:S04]  /*1000*/  LDG.E.CONSTANT R15, desc[UR4][R2.64] ;  /* 0x00000004020f7981 */ /* 0x000ea8000c1e9900 */
[----:B------:R-:W3:Y:S04]  /*1010*/  LDG.E.CONSTANT R18, desc[UR4][R2.64+0x4] ;  /* 0x0000040402127981 */ /* 0x000ee8000c1e9900 */
[----:B------:R-:W4:Y:S04]  /*1020*/  LDG.E.CONSTANT R14, desc[UR4][R2.64+0x8] ;  /* 0x00000804020e7981 */ /* 0x000f28000c1e9900 */
[----:B------:R-:W5:Y:S04]  /*1030*/  LDG.E.CONSTANT R13, desc[UR4][R2.64+0xc] ;  /* 0x00000c04020d7981 */ /* 0x000f68000c1e9900 */
[----:B------:R-:W5:Y:S04]  /*1040*/  LDG.E.CONSTANT R12, desc[UR4][R2.64+0x10] ;  /* 0x00001004020c7981 */ /* 0x000f68000c1e9900 */
[----:B------:R-:W5:Y:S04]  /*1050*/  LDG.E.CONSTANT R11, desc[UR4][R2.64+0x14] ;  /* 0x00001404020b7981 */ /* 0x000f68000c1e9900 */
[----:B------:R-:W5:Y:S04]  /*1060*/  LDG.E.CONSTANT R9, desc[UR4][R2.64+0x18] ;  /* 0x0000180402097981 */ /* 0x000f68000c1e9900 */
[----:B------:R0:W5:Y:S01]  /*1070*/  LDG.E.CONSTANT R10, desc[UR4][R2.64+0x1c] ;  /* 0x00001c04020a7981 */ /* 0x000162000c1e9900 */
[----:B------:R-:W-:Y:S01]  /*1080*/  VIADD R8, R8, 0x8 ;  /* 0x0000000808087836 */ /* 0x000fe20000000000 */
[----:B--2---:R-:W-:-:S02]  /*1090*/  ISETP.GT.U32.AND P6, PT, R15, 0x13, PT ;  /* 0x000000130f00780c */ /* 0x004fc40003fc4070 */
[----:B---3--:R-:W-:Y:S02]  /*10a0*/  ISETP.GT.U32.AND P1, PT, R18, 0x13, PT ;  /* 0x000000131200780c */ /* 0x008fe40003f24070 */
[----:B----4-:R-:W-:Y:S02]  /*10b0*/  ISETP.GT.U32.AND P2, PT, R14, 0x13, PT ;  /* 0x000000130e00780c */ /* 0x010fe40003f44070 */
[----:B-----5:R-:W-:-:S07]  /*10c0*/  ISETP.GT.U32.AND P3, PT, R13, 0x13, PT ;  /* 0x000000130d00780c */ /* 0x020fce0003f64070 */
[----:B------:R-:W2:Y:S01]  /*10d0*/  @!P6 S2R R19, SR_CgaCtaId ;  /* 0x000000000013e919 */ /* 0x000ea20000008800 */
[----:B------:R-:W-:Y:S01]  /*10e0*/  @!P6 MOV R16, 0x400 ;  /* 0x000004000010e802 */ /* 0x000fe20000000f00 */
[----:B------:R-:W-:Y:S01]  /*10f0*/  @!P6 VIADD R0, R0, 0x1 ;  /* 0x000000010000e836 */ /* 0x000fe20000000000 */
[----:B------:R-:W-:Y:S01]  /*1100*/  ISETP.GT.U32.AND P4, PT, R12, 0x13, PT ;  /* 0x000000130c00780c */ /* 0x000fe20003f84070 */
[----:B------:R-:W3:Y:S02]  /*1110*/  @!P1 S2R R20, SR_CgaCtaId ;  /* 0x0000000000149919 */ /* 0x000ee40000008800 */
[----:B------:R-:W-:Y:S01]  /*1120*/  @!P1 VIADD R0, R0, 0x1 ;  /* 0x0000000100009836 */ /* 0x000fe20000000000 */
[----:B------:R-:W-:-:S03]  /*1130*/  ISETP.GT.U32.AND P5, PT, R11, 0x13, PT ;  /* 0x000000130b00780c */ /* 0x000fc60003fa4070 */
[----:B------:R-:W-:-:S04]  /*1140*/  @!P2 VIADD R0, R0, 0x1 ;  /* 0x000000010000a836 */ /* 0x000fc80000000000 */
[----:B------:R-:W-:-:S04]  /*1150*/  @!P3 VIADD R0, R0, 0x1 ;  /* 0x000000010000b836 */ /* 0x000fc80000000000 */
[----:B------:R-:W-:Y:S02]  /*1160*/  @!P4 VIADD R0, R0, 0x1 ;  /* 0x000000010000c836 */ /* 0x000fe40000000000 */
[----:B------:R-:W4:Y:S02]  /*1170*/  @!P5 S2R R21, SR_CgaCtaId ;  /* 0x000000000015d919 */ /* 0x000f240000008800 */
[----:B------:R-:W-:Y:S01]  /*1180*/  @!P5 VIADD R0, R0, 0x1 ;  /* 0x000000010000d836 */ /* 0x000fe20000000000 */
[----:B--2---:R-:W-:Y:S02]  /*1190*/  @!P6 LEA R16, R19, R16, 0x18 ;  /* 0x000000101310e211 */ /* 0x004fe400078ec0ff */
[----:B------:R-:W-:-:S03]  /*11a0*/  @!P1 MOV R19, 0x400 ;  /* 0x0000040000139802 */ /* 0x000fc60000000f00 */
[----:B------:R-:W-:Y:S01]  /*11b0*/  @!P6 IMAD R15, R15, 0x4, R16 ;  /* 0x000000040f0fe824 */ /* 0x000fe200078e0210 */
[----:B---3--:R-:W-:Y:S02]  /*11c0*/  @!P1 LEA R19, R20, R19, 0x18 ;  /* 0x0000001314139211 */ /* 0x008fe400078ec0ff */
[----:B------:R-:W2:Y:S03]  /*11d0*/  @!P4 S2R R20, SR_CgaCtaId ;  /* 0x000000000014c919 */ /* 0x000ea60000008800 */
[----:B0-----:R-:W-:Y:S01]  /*11e0*/  @!P1 IMAD R2, R18, 0x4, R19 ;  /* 0x0000000412029824 */ /* 0x001fe200078e0213 */
[----:B------:R0:W3:Y:S01]  /*11f0*/  @!P6 LDS R16, [R15] ;  /* 0x000000000f10e984 */ /* 0x0000e20000000800 */
[----:B------:R-:W5:Y:S04]  /*1200*/  @!P2 S2R R18, SR_CgaCtaId ;  /* 0x000000000012a919 */ /* 0x000f680000008800 */
[----:B------:R-:W1:Y:S01]  /*1210*/  @!P1 LDS R2, [R2] ;  /* 0x0000000002029984 */ /* 0x000e620000000800 */
[----:B0-----:R-:W-:Y:S01]  /*1220*/  @!P2 MOV R15, 0x400 ;  /* 0x00000400000fa802 */ /* 0x001fe20000000f00 */
[----:B------:R-:W0:Y:S03]  /*1230*/  @!P3 S2R R19, SR_CgaCtaId ;  /* 0x000000000013b919 */ /* 0x000e260000008800 */
[----:B-----5:R-:W-:Y:S01]  /*1240*/  @!P2 LEA R15, R18, R15, 0x18 ;  /* 0x0000000f120fa211 */ /* 0x020fe200078ec0ff */
[----:B---3--:R-:W-:Y:S01]  /*1250*/  @!P6 FADD R7, R7, R16 ;  /* 0x000000100707e221 */ /* 0x008fe20000000000 */
[----:B------:R-:W-:-:S03]  /*1260*/  ISETP.GT.U32.AND P6, PT, R9, 0x13, PT ;  /* 0x000000130900780c */ /* 0x000fc60003fc4070 */
[----:B------:R-:W-:Y:S01]  /*1270*/  @!P2 IMAD R14, R14, 0x4, R15 ;  /* 0x000000040e0ea824 */ /* 0x000fe200078e020f */
[----:B------:R-:W-:Y:S02]  /*1280*/  @!P3 MOV R16, 0x400 ;  /* 0x000004000010b802 */ /* 0x000fe40000000f00 */
[----:B------:R-:W-:Y:S02]  /*1290*/  @!P4 MOV R15, 0x400 ;  /* 0x00000400000fc802 */ /* 0x000fe40000000f00 */
[----:B0-----:R-:W-:Y:S01]  /*12a0*/  @!P3 LEA R16, R19, R16, 0x18 ;  /* 0x000000101310b211 */ /* 0x001fe200078ec0ff */
[----:B-1----:R-:W-:Y:S01]  /*12b0*/  @!P1 FADD R7, R7, R2 ;  /* 0x0000000207079221 */ /* 0x002fe20000000000 */
[----:B------:R-:W-:Y:S01]  /*12c0*/  ISETP.GT.U32.AND P1, PT, R10, 0x13, PT ;  /* 0x000000130a00780c */ /* 0x000fe20003f24070 */
[----:B------:R-:W0:Y:S01]  /*12d0*/  @!P2 LDS R14, [R14] ;  /* 0x000000000e0ea984 */ /* 0x000e220000000800 */
[----:B--2---:R-:W-:Y:S01]  /*12e0*/  @!P4 LEA R15, R20, R15, 0x18 ;  /* 0x0000000f140fc211 */ /* 0x004fe200078ec0ff */
[----:B------:R-:W-:Y:S01]  /*12f0*/  @!P3 IMAD R13, R13, 0x4, R16 ;  /* 0x000000040d0db824 */ /* 0x000fe200078e0210 */
[----:B------:R-:W-:Y:S01]  /*1300*/  @!P5 MOV R16, 0x400 ;  /* 0x000004000010d802 */ /* 0x000fe20000000f00 */
[----:B------:R-:W1:Y:S01]  /*1310*/  @!P6 S2R R3, SR_CgaCtaId ;  /* 0x000000000003e919 */ /* 0x000e620000008800 */
[----:B------:R-:W-:Y:S01]  /*1320*/  @!P6 MOV R18, 0x400 ;  /* 0x000004000012e802 */ /* 0x000fe20000000f00 */
[----:B------:R-:W-:Y:S01]  /*1330*/  @!P4 IMAD R15, R12, 0x4, R15 ;  /* 0x000000040c0fc824 */ /* 0x000fe200078e020f */
[----:B----4-:R-:W-:Y:S01]  /*1340*/  @!P5 LEA R16, R21, R16, 0x18 ;  /* 0x000000101510d211 */ /* 0x010fe200078ec0ff */
[----:B------:R-:W2:Y:S01]  /*1350*/  @!P3 LDS R12, [R13] ;  /* 0x000000000d0cb984 */ /* 0x000ea20000000800 */
[----:B------:R-:W-:-:S03]  /*1360*/  @!P6 VIADD R0, R0, 0x1 ;  /* 0x000000010000e836 */ /* 0x000fc60000000000 */
[----:B------:R-:W3:Y:S01]  /*1370*/  @!P1 S2R R2, SR_CgaCtaId ;  /* 0x0000000000029919 */ /* 0x000ee20000008800 */
[----:B------:R-:W-:Y:S02]  /*1380*/  @!P5 IMAD R11, R11, 0x4, R16 ;  /* 0x000000040b0bd824 */ /* 0x000fe400078e0210 */
[----:B------:R-:W-:Y:S01]  /*1390*/  @!P1 VIADD R0, R0, 0x1 ;  /* 0x0000000100009836 */ /* 0x000fe20000000000 */
[----:B------:R-:W4:Y:S01]  /*13a0*/  @!P4 LDS R16, [R15] ;  /* 0x000000000f10c984 */ /* 0x000f220000000800 */
[----:B-1----:R-:W-:Y:S02]  /*13b0*/  @!P6 LEA R18, R3, R18, 0x18 ;  /* 0x000000120312e211 */ /* 0x002fe400078ec0ff */
[----:B------:R-:W-:Y:S01]  /*13c0*/  @!P1 MOV R3, 0x400 ;  /* 0x0000040000039802 */ /* 0x000fe20000000f00 */
[----:B0-----:R-:W-:Y:S02]  /*13d0*/  @!P2 FADD R7, R7, R14 ;  /* 0x0000000e0707a221 */ /* 0x001fe40000000000 */
[----:B------:R-:W-:Y:S01]  /*13e0*/  @!P6 IMAD R9, R9, 0x4, R18 ;  /* 0x000000040909e824 */ /* 0x000fe200078e0212 */
[----:B---3--:R-:W-:-:S02]  /*13f0*/  @!P1 LEA R3, R2, R3, 0x18 ;  /* 0x0000000302039211 */ /* 0x008fc400078ec0ff */
[----:B------:R-:W0:Y:S01]  /*1400*/  @!P5 LDS R2, [R11] ;  /* 0x000000000b02d984 */ /* 0x000e220000000800 */
[----:B--2---:R-:W-:Y:S02]  /*1410*/  @!P3 FADD R7, R7, R12 ;  /* 0x0000000c0707b221 */ /* 0x004fe40000000000 */
[----:B------:R-:W-:Y:S02]  /*1420*/  @!P1 IMAD R3, R10, 0x4, R3 ;  /* 0x000000040a039824 */ /* 0x000fe400078e0203 */
[----:B------:R-:W1:Y:S04]  /*1430*/  @!P6 LDS R10, [R9] ;  /* 0x00000000090ae984 */ /* 0x000e680000000800 */
[----:B------:R-:W2:Y:S01]  /*1440*/  @!P1 LDS R18, [R3] ;  /* 0x0000000003129984 */ /* 0x000ea20000000800 */
[----:B----4-:R-:W-:-:S04]  /*1450*/  @!P4 FADD R7, R7, R16 ;  /* 0x000000100707c221 */ /* 0x010fc80000000000 */
[----:B0-----:R-:W-:-:S04]  /*1460*/  @!P5 FADD R7, R7, R2 ;  /* 0x000000020707d221 */ /* 0x001fc80000000000 */
[----:B-1----:R-:W-:-:S04]  /*1470*/  @!P6 FADD R7, R7, R10 ;  /* 0x0000000a0707e221 */ /* 0x002fc80000000000 */
[----:B--2---:R-:W-:-:S07]  /*1480*/  @!P1 FADD R7, R7, R18 ;  /* 0x0000001207079221 */ /* 0x004fce0000000000 */
.L_x_8:
[----:B------:R-:W-:Y:S05]  /*1490*/  BSYNC.RECONVERGENT B1 ;  /* 0x0000000000017941 */ /* 0x000fea0003800200 */
.L_x_7:
        /* <DEDUP_REMOVED lines=11> */
[----:B------:R-:W5:Y:S01]  /*1550*/  LDG.E.CONSTANT R12, desc[UR4][R2.64+0xc] ;  /* 0x00000c04020c7981 */ /* 0x000f62000c1e9900 */
[----:B------:R-:W-:Y:S01]  /*1560*/  VIADD R8, R8, 0x4 ;  /* 0x0000000408087836 */ /* 0x000fe20000000000 */
[----:B--2---:R-:W-:-:S02]  /*1570*/  ISETP.GT.U32.AND P0, PT, R9, 0x13, PT ;  /* 0x000000130900780c */ /* 0x004fc40003f04070 */
[----:B---3--:R-:W-:Y:S02]  /*1580*/  ISETP.GT.U32.AND P1, PT, R10, 0x13, PT ;  /* 0x000000130a00780c */ /* 0x008fe40003f24070 */
[----:B----4-:R-:W-:Y:S02]  /*1590*/  ISETP.GT.U32.AND P2, PT, R11, 0x13, PT ;  /* 0x000000130b00780c */ /* 0x010fe40003f44070 */
[----:B-----5:R-:W-:-:S07]  /*15a0*/  ISETP.GT.U32.AND P3, PT, R12, 0x13, PT ;  /* 0x000000130c00780c */ /* 0x020fce0003f64070 */
[----:B------:R-:W0:Y:S01]  /*15b0*/  @!P0 S2R R14, SR_CgaCtaId ;  /* 0x00000000000e8919 */ /* 0x000e220000008800 */
[----:B------:R-:W-:Y:S01]  /*15c0*/  @!P0 MOV R13, 0x400 ;  /* 0x00000400000d8802 */ /* 0x000fe20000000f00 */
[----:B------:R-:W-:Y:S01]  /*15d0*/  @!P0 VIADD R0, R0, 0x1 ;  /* 0x0000000100008836 */ /* 0x000fe20000000000 */
[----:B------:R-:W2:Y:S01]  /*15e0*/  @!P1 S2R R16, SR_CgaCtaId ;  /* 0x0000000000109919 */ /* 0x000ea20000008800 */
[----:B------:R-:W-:Y:S02]  /*15f0*/  @!P1 MOV R15, 0x400 ;  /* 0x00000400000f9802 */ /* 0x000fe40000000f00 */
[----:B------:R-:W-:Y:S01]  /*1600*/  @!P1 VIADD R0, R0, 0x1 ;  /* 0x0000000100009836 */ /* 0x000fe20000000000 */
[----:B------:R-:W3:Y:S03]  /*1610*/  @!P2 S2R R18, SR_CgaCtaId ;  /* 0x000000000012a919 */ /* 0x000ee60000008800 */
[----:B------:R-:W-:Y:S01]  /*1620*/  @!P2 VIADD R0, R0, 0x1 ;  /* 0x000000010000a836 */ /* 0x000fe20000000000 */
[----:B------:R-:W4:Y:S03]  /*1630*/  @!P3 S2R R17, SR_CgaCtaId ;  /* 0x000000000011b919 */ /* 0x000f260000008800 */
[----:B------:R-:W-:Y:S01]  /*1640*/  @!P3 VIADD R0, R0, 0x1 ;  /* 0x000000010000b836 */ /* 0x000fe20000000000 */
[----:B0-----:R-:W-:-:S02]  /*1650*/  @!P0 LEA R2, R14, R13, 0x18 ;  /* 0x0000000d0e028211 */ /* 0x001fc400078ec0ff */
[----:B------:R-:W-:Y:S02]  /*1660*/  @!P2 MOV R13, 0x400 ;  /* 0x00000400000da802 */ /* 0x000fe40000000f00 */
[----:B--2---:R-:W-:Y:S01]  /*1670*/  @!P1 LEA R3, R16, R15, 0x18 ;  /* 0x0000000f10039211 */ /* 0x004fe200078ec0ff */
[----:B------:R-:W-:Y:S01]  /*1680*/  @!P0 IMAD R2, R9, 0x4, R2 ;  /* 0x0000000409028824 */ /* 0x000fe200078e0202 */
[----:B---3--:R-:W-:-:S03]  /*1690*/  @!P2 LEA R18, R18, R13, 0x18 ;  /* 0x0000000d1212a211 */ /* 0x008fc600078ec0ff */
[----:B------:R-:W-:Y:S01]  /*16a0*/  @!P1 IMAD R3, R10, 0x4, R3 ;  /* 0x000000040a039824 */ /* 0x000fe200078e0203 */
[----:B------:R-:W-:Y:S01]  /*16b0*/  @!P3 MOV R10, 0x400 ;  /* 0x00000400000ab802 */ /* 0x000fe20000000f00 */
[----:B------:R-:W0:Y:S01]  /*16c0*/  @!P0 LDS R2, [R2] ;  /* 0x0000000002028984 */ /* 0x000e220000000800 */
[----:B------:R-:W-:Y:S02]  /*16d0*/  @!P2 IMAD R9, R11, 0x4, R18 ;  /* 0x000000040b09a824 */ /* 0x000fe400078e0212 */
[----:B----4-:R-:W-:Y:S02]  /*16e0*/  @!P3 LEA R11, R17, R10, 0x18 ;  /* 0x0000000a110bb211 */ /* 0x010fe400078ec0ff */
[----:B------:R-:W2:Y:S03]  /*16f0*/  @!P1 LDS R10, [R3] ;  /* 0x00000000030a9984 */ /* 0x000ea60000000800 */
[----:B------:R-:W-:-:S02]  /*1700*/  @!P3 IMAD R11, R12, 0x4, R11 ;  /* 0x000000040c0bb824 */ /* 0x000fc400078e020b */
[----:B------:R-:W3:Y:S04]  /*1710*/  @!P2 LDS R12, [R9] ;  /* 0x00000000090ca984 */ /* 0x000ee80000000800 */
[----:B------:R-:W4:Y:S01]  /*1720*/  @!P3 LDS R14, [R11] ;  /* 0x000000000b0eb984 */ /* 0x000f220000000800 */
[----:B0-----:R-:W-:-:S04]  /*1730*/  @!P0 FADD R7, R7, R2 ;  /* 0x0000000207078221 */ /* 0x001fc80000000000 */
[----:B--2---:R-:W-:-:S04]  /*1740*/  @!P1 FADD R7, R7, R10 ;  /* 0x0000000a07079221 */ /* 0x004fc80000000000 */
[----:B---3--:R-:W-:-:S04]  /*1750*/  @!P2 FADD R7, R7, R12 ;  /* 0x0000000c0707a221 */ /* 0x008fc80000000000 */
[----:B----4-:R-:W-:-:S07]  /*1760*/  @!P3 FADD R7, R7, R14 ;  /* 0x0000000e0707b221 */ /* 0x010fce0000000000 */
.L_x_10:
[----:B------:R-:W-:Y:S05]  /*1770*/  BSYNC.RECONVERGENT B1 ;  /* 0x0000000000017941 */ /* 0x000fea0003800200 */
.L_x_9:
[----:B------:R-:W-:Y:S05]  /*1780*/  @!P4 BRA `(.L_x_3) ;  /* 0x00000000004cc947 */ /* 0x000fea0003800000 */
[----:B------:R-:W0:Y:S01]  /*1790*/  LDC.64 R2, c[0x0][0x380] ;  /* 0x0000e000ff027b82 */ /* 0x000e220000000a00 */
[----:B------:R-:W-:Y:S02]  /*17a0*/  IMAD.MOV R6, RZ, RZ, -R6 ;  /* 0x000000ffff067224 */ /* 0x000fe400078e0a06 */
[----:B0-----:R-:W-:-:S04]  /*17b0*/  IMAD.WIDE.U32 R8, R8, 0x4, R2 ;  /* 0x0000000408087825 */ /* 0x001fc800078e0002 */
[----:B------:R-:W-:-:S07]  /*17c0*/  IMAD.MOV.U32 R2, RZ, RZ, R8 ;  /* 0x000000ffff027224 */ /* 0x000fce00078e0008 */
.L_x_11:
[----:B------:R-:W-:-:S05]  /*17d0*/  IMAD.MOV.U32 R3, RZ, RZ, R9 ;  /* 0x000000ffff037224 */ /* 0x000fca00078e0009 */
[----:B------:R0:W2:Y:S01]  /*17e0*/  LDG.E.CONSTANT R8, desc[UR4][R2.64] ;  /* 0x0000000402087981 */ /* 0x0000a2000c1e9900 */
[----:B------:R-:W-:-:S05]  /*17f0*/  VIADD R6, R6, 0x1 ;  /* 0x0000000106067836 */ /* 0x000fca0000000000 */
[----:B------:R-:W-:Y:S02]  /*1800*/  ISETP.NE.AND P2, PT, R6, RZ, PT ;  /* 0x000000ff0600720c */ /* 0x000fe40003f45270 */
[----:B0-----:R-:W-:-:S05]  /*1810*/  IADD3 R2, P1, PT, R2, 0x4, RZ ;  /* 0x0000000402027810 */ /* 0x001fca0007f3e0ff */
[----:B------:R-:W-:Y:S01]  /*1820*/  IMAD.X R9, RZ, RZ, R9, P1 ;  /* 0x000000ffff097224 */ /* 0x000fe200008e0609 */
[----:B--2---:R-:W-:-:S13]  /*1830*/  ISETP.GT.U32.AND P0, PT, R8, 0x13, PT ;  /* 0x000000130800780c */ /* 0x004fda0003f04070 */
[----:B------:R-:W0:Y:S01]  /*1840*/  @!P0 S2R R11, SR_CgaCtaId ;  /* 0x00000000000b8919 */ /* 0x000e220000008800 */
[----:B------:R-:W-:Y:S01]  /*1850*/  @!P0 MOV R10, 0x400 ;  /* 0x00000400000a8802 */ /* 0x000fe20000000f00 */
[----:B------:R-:W-:-:S03]  /*1860*/  @!P0 VIADD R0, R0, 0x1 ;  /* 0x0000000100008836 */ /* 0x000fc60000000000 */
[----:B0-----:R-:W-:-:S05]  /*1870*/  @!P0 LEA R11, R11, R10, 0x18 ;  /* 0x0000000a0b0b8211 */ /* 0x001fca00078ec0ff */
[----:B------:R-:W-:-:S06]  /*1880*/  @!P0 IMAD R8, R8, 0x4, R11 ;  /* 0x0000000408088824 */ /* 0x000fcc00078e020b */
[----:B------:R-:W0:Y:S02]  /*1890*/  @!P0 LDS R8, [R8] ;  /* 0x0000000008088984 */ /* 0x000e240000000800 */
[----:B0-----:R-:W-:Y:S01]  /*18a0*/  @!P0 FADD R7, R7, R8 ;  /* 0x0000000807078221 */ /* 0x001fe20000000000 */
[----:B------:R-:W-:Y:S06]  /*18b0*/  @P2 BRA `(.L_x_11) ;  /* 0xfffffffc00c42947 */ /* 0x000fec000383ffff */
.L_x_3:
[----:B------:R-:W-:Y:S05]  /*18c0*/  BSYNC.RECONVERGENT B0 ;  /* 0x0000000000007941 */ /* 0x000fea0003800200 */
.L_x_2:
[----:B------:R-:W-:Y:S01]  /*18d0*/  ISETP.GE.AND P0, PT, R0, 0x1, PT ;  /* 0x000000010000780c */ /* 0x000fe20003f06270 */
[----:B------:R-:W-:Y:S04]  /*18e0*/  BSSY.RECONVERGENT B0, `(.L_x_12) ;  /* 0x0000029000007945 */ /* 0x000fe80003800200 */
[----:B------:R-:W-:Y:S01]  /*18f0*/  BSSY.RELIABLE B1, `(.L_x_13) ;  /* 0x0000017000017945 */ /* 0x000fe20003800100 */
[----:B------:R-:W-:-:S07]  /*1900*/  IMAD.MOV.U32 R3, RZ, RZ, 0x3f000000 ;  /* 0x3f000000ff037424 */ /* 0x000fce00078e00ff */
[----:B------:R-:W-:Y:S05]  /*1910*/  @!P0 BRA `(.L_x_14) ;  /* 0x0000000000508947 */ /* 0x000fea0003800000 */
[----:B------:R-:W-:Y:S01]  /*1920*/  I2FP.F32.U32 R6, R0 ;  /* 0x0000000000067245 */ /* 0x000fe20000201000 */
[----:B------:R-:W-:Y:S03]  /*1930*/  BSSY.RECONVERGENT B2, `(.L_x_15) ;  /* 0x000000e000027945 */ /* 0x000fe60003800200 */
[----:B------:R-:W0:Y:S08]  /*1940*/  MUFU.RCP R0, R6 ;  /* 0x0000000600007308 */ /* 0x000e300000001000 */
[----:B------:R-:W2:Y:S01]  /*1950*/  FCHK P0, R7, R6 ;  /* 0x0000000607007302 */ /* 0x000ea20000000000 */
[----:B0-----:R-:W-:-:S04]  /*1960*/  FFMA R3, -R6, R0, 1 ;  /* 0x3f80000006037423 */ /* 0x001fc80000000100 */
[----:B------:R-:W-:-:S04]  /*1970*/  FFMA R0, R0, R3, R0 ;  /* 0x0000000300007223 */ /* 0x000fc80000000000 */
[----:B------:R-:W-:-:S04]  /*1980*/  FFMA R2, R0, R7, RZ ;  /* 0x0000000700027223 */ /* 0x000fc800000000ff */
[----:B------:R-:W-:-:S04]  /*1990*/  FFMA R3, -R6, R2, R7 ;  /* 0x0000000206037223 */ /* 0x000fc80000000107 */
[----:B------:R-:W-:Y:S01]  /*19a0*/  FFMA R3, R0, R3, R2 ;  /* 0x0000000300037223 */ /* 0x000fe20000000002 */
[----:B--2---:R-:W-:Y:S06]  /*19b0*/  @!P0 BRA `(.L_x_16) ;  /* 0x0000000000148947 */ /* 0x004fec0003800000 */
[----:B------:R-:W-:Y:S01]  /*19c0*/  IMAD.MOV.U32 R0, RZ, RZ, R7 ;  /* 0x000000ffff007224 */ /* 0x000fe200078e0007 */
[----:B------:R-:W-:Y:S01]  /*19d0*/  MOV R2, 0x1a00 ;  /* 0x00001a0000027802 */ /* 0x000fe20000000f00 */
[----:B------:R-:W-:-:S07]  /*19e0*/  IMAD.MOV.U32 R3, RZ, RZ, R6 ;  /* 0x000000ffff037224 */ /* 0x000fce00078e0006 */
[----:B-1----:R-:W-:Y:S05]  /*19f0*/  CALL.REL.NOINC `($__internal_0_$__cuda_sm3x_div_rn_noftz_f32_slowpath) ;  /* 0x0000000000847944 */ /* 0x002fea0003c00000 */
[----:B------:R-:W-:-:S07]  /*1a00*/  IMAD.MOV.U32 R3, RZ, RZ, R0 ;  /* 0x000000ffff037224 */ /* 0x000fce00078e0000 */
.L_x_16:
[----:B------:R-:W-:Y:S05]  /*1a10*/  BSYNC.RECONVERGENT B2 ;  /* 0x0000000000027941 */ /* 0x000fea0003800200 */
.L_x_15:
[----:B------:R-:W-:Y:S01]  /*1a20*/  FSETP.GT.AND P0, PT, R3, RZ, PT ;  /* 0x000000ff0300720b */ /* 0x000fe20003f04000 */
[----:B------:R-:W-:-:S12]  /*1a30*/  IMAD.MOV.U32 R0, RZ, RZ, 0x3e4ccccd ;  /* 0x3e4ccccdff007424 */ /* 0x000fd800078e00ff */
[----:B------:R-:W-:Y:S05]  /*1a40*/  @!P0 BREAK.RELIABLE B1 ;  /* 0x0000000000018942 */ /* 0x000fea0003800100 */
[----:B------:R-:W-:Y:S05]  /*1a50*/  @!P0 BRA `(.L_x_17) ;  /* 0x0000000000448947 */ /* 0x000fea0003800000 */
.L_x_14:
[----:B------:R-:W-:Y:S05]  /*1a60*/  BSYNC.RELIABLE B1 ;  /* 0x0000000000017941 */ /* 0x000fea0003800100 */
.L_x_13:
[----:B------:R-:W0:Y:S01]  /*1a70*/  MUFU.RCP R0, R3 ;  /* 0x0000000300007308 */ /* 0x000e220000001000 */
[----:B------:R-:W-:Y:S07]  /*1a80*/  BSSY.RECONVERGENT B2, `(.L_x_18) ;  /* 0x000000b000027945 */ /* 0x000fee0003800200 */
[----:B-1----:R-:W1:Y:S01]  /*1a90*/  FCHK P0, R5, R3 ;  /* 0x0000000305007302 */ /* 0x002e620000000000 */
[----:B0-----:R-:W-:-:S04]  /*1aa0*/  FFMA R7, R0, -R3, 1 ;  /* 0x3f80000000077423 */ /* 0x001fc80000000803 */
[----:B------:R-:W-:-:S04]  /*1ab0*/  FFMA R0, R0, R7, R0 ;  /* 0x0000000700007223 */ /* 0x000fc80000000000 */
[----:B------:R-:W-:-:S04]  /*1ac0*/  FFMA R2, R0, R5, RZ ;  /* 0x0000000500027223 */ /* 0x000fc800000000ff */
[----:B------:R-:W-:-:S04]  /*1ad0*/  FFMA R7, R2, -R3, R5 ;  /* 0x8000000302077223 */ /* 0x000fc80000000005 */
[----:B------:R-:W-:Y:S01]  /*1ae0*/  FFMA R0, R0, R7, R2 ;  /* 0x0000000700007223 */ /* 0x000fe20000000002 */
[----:B-1----:R-:W-:Y:S06]  /*1af0*/  @!P0 BRA `(.L_x_19) ;  /* 0x00000000000c8947 */ /* 0x002fec0003800000 */
[----:B------:R-:W-:Y:S01]  /*1b00*/  IMAD.MOV.U32 R0, RZ, RZ, R5 ;  /* 0x000000ffff007224 */ /* 0x000fe200078e0005 */
[----:B------:R-:W-:-:S07]  /*1b10*/  MOV R2, 0x1b30 ;  /* 0x00001b3000027802 */ /* 0x000fce0000000f00 */
[----:B------:R-:W-:Y:S05]  /*1b20*/  CALL.REL.NOINC `($__internal_0_$__cuda_sm3x_div_rn_noftz_f32_slowpath) ;  /* 0x0000000000387944 */ /* 0x000fea0003c00000 */
.L_x_19:
[----:B------:R-:W-:Y:S05]  /*1b30*/  BSYNC.RECONVERGENT B2 ;  /* 0x0000000000027941 */ /* 0x000fea0003800200 */
.L_x_18:
[----:B------:R-:W-:-:S05]  /*1b40*/  FMNMX R0, R0, 2, PT ;  /* 0x4000000000007809 */ /* 0x000fca0003800000 */
[----:B------:R-:W-:-:S04]  /*1b50*/  FMUL R0, R0, 0.5 ;  /* 0x3f00000000007820 */ /* 0x000fc80000400000 */
[----:B------:R-:W-:-:S07]  /*1b60*/  FMUL R0, R0, 0.40000000596046447754 ;  /* 0x3ecccccd00007820 */ /* 0x000fce0000400000 */
.L_x_17:
[----:B------:R-:W-:Y:S05]  /*1b70*/  BSYNC.RECONVERGENT B0 ;  /* 0x0000000000007941 */ /* 0x000fea0003800200 */
.L_x_12:
[----:B------:R-:W-:Y:S05]  /*1b80*/  WARPSYNC.ALL ;  /* 0x0000000000007948 */ /* 0x000fea0003800000 */
[----:B------:R-:W0:Y:S01]  /*1b90*/  LDC.64 R2, c[0x0][0x388] ;  /* 0x0000e200ff027b82 */ /* 0x000e220000000a00 */
[----:B-1----:R-:W-:-:S07]  /*1ba0*/  FFMA R9, R5, 0.60000002384185791016, R0 ;  /* 0x3f19999a05097823 */ /* 0x002fce0000000000 */
[----:B------:R-:W1:Y:S01]  /*1bb0*/  LDC.64 R6, c[0x0][0x390] ;  /* 0x0000e400ff067b82 */ /* 0x000e620000000a00 */
[----:B0-----:R-:W-:-:S05]  /*1bc0*/  IMAD.WIDE R2, R4, 0x4, R2 ;  /* 0x0000000404027825 */ /* 0x001fca00078e0202 */
[----:B------:R-:W-:Y:S01]  /*1bd0*/  STG.E desc[UR4][R2.64], R5 ;  /* 0x0000000502007986 */ /* 0x000fe2000c101904 */
[----:B-1----:R-:W-:-:S05]  /*1be0*/  IMAD.WIDE R6, R4, 0x4, R6 ;  /* 0x0000000404067825 */ /* 0x002fca00078e0206 */
[----:B------:R-:W-:Y:S01]  /*1bf0*/  STG.E desc[UR4][R6.64], R9 ;  /* 0x0000000906007986 */ /* 0x000fe2000c101904 */
[----:B------:R-:W-:Y:S05]  /*1c00*/  EXIT ;  /* 0x000000000000794d */ /* 0x000fea0003800000 */
        .weak           $__internal_0_$__cuda_sm3x_div_rn_noftz_f32_slowpath
        .type           $__internal_0_$__cuda_sm3x_div_rn_noftz_f32_slowpath,@function
        .size           $__internal_0_$__cuda_sm3x_div_rn_noftz_f32_slowpath,(.L_x_106 - $__internal_0_$__cuda_sm3x_div_rn_noftz_f32_slowpath)
$__internal_0_$__cuda_sm3x_div_rn_noftz_f32_slowpath:
[----:B------:R-:W-:Y:S01]  /*1c10*/  SHF.R.U32.HI R7, RZ, 0x17, R3 ;  /* 0x00000017ff077819 */ /* 0x000fe20000011603 */
[----:B------:R-:W-:Y:S01]  /*1c20*/  BSSY.RECONVERGENT B3, `(.L_x_20) ;  /* 0x0000062000037945 */ /* 0x000fe20003800200 */
[----:B------:R-:W-:Y:S02]  /*1c30*/  SHF.R.U32.HI R6, RZ, 0x17, R0 ;  /* 0x00000017ff067819 */ /* 0x000fe40000011600 */
[----:B------:R-:W-:Y:S02]  /*1c40*/  LOP3.LUT R12, R7, 0xff, RZ, 0xc0, !PT ;  /* 0x000000ff070c7812 */ /* 0x000fe400078ec0ff */
[----:B------:R-:W-:-:S03]  /*1c50*/  LOP3.LUT R10, R6, 0xff, RZ, 0xc0, !PT ;  /* 0x000000ff060a7812 */ /* 0x000fc600078ec0ff */
[----:B------:R-:W-:Y:S02]  /*1c60*/  VIADD R8, R12, 0xffffffff ;  /* 0xffffffff0c087836 */ /* 0x000fe40000000000 */
[----:B------:R-:W-:-:S03]  /*1c70*/  VIADD R7, R10, 0xffffffff ;  /* 0xffffffff0a077836 */ /* 0x000fc60000000000 */
[----:B------:R-:W-:-:S04]  /*1c80*/  ISETP.GT.U32.AND P0, PT, R8, 0xfd, PT ;  /* 0x000000fd0800780c */ /* 0x000fc80003f04070 */
[----:B------:R-:W-:-:S13]  /*1c90*/  ISETP.GT.U32.OR P0, PT, R7, 0xfd, P0 ;  /* 0x000000fd0700780c */ /* 0x000fda0000704470 */
[----:B------:R-:W-:Y:S01]  /*1ca0*/  @!P0 IMAD.MOV.U32 R6, RZ, RZ, RZ ;  /* 0x000000ffff068224 */ /* 0x000fe200078e00ff */
[----:B------:R-:W-:Y:S06]  /*1cb0*/  @!P0 BRA `(.L_x_21) ;  /* 0x00000000005c8947 */ /* 0x000fec0003800000 */
[----:B------:R-:W-:Y:S02]  /*1cc0*/  FSETP.GTU.FTZ.AND P0, PT, |R0|, +INF , PT ;  /* 0x7f8000000000780b */ /* 0x000fe40003f1c200 */
[----:B------:R-:W-:-:S04]  /*1cd0*/  FSETP.GTU.FTZ.AND P1, PT, |R3|, +INF , PT ;  /* 0x7f8000000300780b */ /* 0x000fc80003f3c200 */
[----:B------:R-:W-:-:S13]  /*1ce0*/  PLOP3.LUT P0, PT, P0, P1, PT, 0xf8, 0x8f ;  /* 0x00000000008f781c */ /* 0x000fda0000703f70 */
[----:B------:R-:W-:Y:S05]  /*1cf0*/  @P0 BRA `(.L_x_22) ;  /* 0x00000004004c0947 */ /* 0x000fea0003800000 */
[----:B------:R-:W-:-:S13]  /*1d00*/  LOP3.LUT P0, RZ, R3, 0x7fffffff, R0, 0xc8, !PT ;  /* 0x7fffffff03ff7812 */ /* 0x000fda000780c800 */
[----:B------:R-:W-:Y:S05]  /*1d10*/  @!P0 BRA `(.L_x_23) ;  /* 0x00000004003c8947 */ /* 0x000fea0003800000 */
[C---:B------:R-:W-:Y:S02]  /*1d20*/  FSETP.NEU.FTZ.AND P0, PT, |R0|.reuse, +INF , PT ;  /* 0x7f8000000000780b */ /* 0x040fe40003f1d200 */
[----:B------:R-:W-:Y:S02]  /*1d30*/  FSETP.NEU.FTZ.AND P2, PT, |R3|, +INF , PT ;  /* 0x7f8000000300780b */ /* 0x000fe40003f5d200 */
[----:B------:R-:W-:-:S11]  /*1d40*/  FSETP.NEU.FTZ.AND P1, PT, |R0|, +INF , PT ;  /* 0x7f8000000000780b */ /* 0x000fd60003f3d200 */
[----:B------:R-:W-:Y:S05]  /*1d50*/  @!P2 BRA !P0, `(.L_x_23) ;  /* 0x00000004002ca947 */ /* 0x000fea0004000000 */
[----:B------:R-:W-:-:S04]  /*1d60*/  LOP3.LUT P0, RZ, R0, 0x7fffffff, RZ, 0xc0, !PT ;  /* 0x7fffffff00ff7812 */ /* 0x000fc8000780c0ff */
[----:B------:R-:W-:-:S13]  /*1d70*/  PLOP3.LUT P0, PT, P2, P0, PT, 0x2f, 0xf2 ;  /* 0x0000000000f2781c */ /* 0x000fda0001700577 */
[----:B------:R-:W-:Y:S05]  /*1d80*/  @P0 BRA `(.L_x_24) ;  /* 0x0000000400180947 */ /* 0x000fea0003800000 */
[----:B------:R-:W-:-:S04]  /*1d90*/  LOP3.LUT P0, RZ, R3, 0x7fffffff, RZ, 0xc0, !PT ;  /* 0x7fffffff03ff7812 */ /* 0x000fc8000780c0ff */
[----:B------:R-:W-:-:S13]  /*1da0*/  PLOP3.LUT P0, PT, P1, P0, PT, 0x2f, 0xf2 ;  /* 0x0000000000f2781c */ /* 0x000fda0000f00577 */
[----:B------:R-:W-:Y:S05]  /*1db0*/  @P0 BRA `(.L_x_25) ;  /* 0x0000000400000947 */ /* 0x000fea0003800000 */
[----:B------:R-:W-:Y:S02]  /*1dc0*/  ISETP.GE.AND P0, PT, R7, RZ, PT ;  /* 0x000000ff0700720c */ /* 0x000fe40003f06270 */
[----:B------:R-:W-:-:S11]  /*1dd0*/  ISETP.GE.AND P1, PT, R8, RZ, PT ;  /* 0x000000ff0800720c */ /* 0x000fd60003f26270 */
[----:B------:R-:W-:Y:S02]  /*1de0*/  @P0 IMAD.MOV.U32 R6, RZ, RZ, RZ ;  /* 0x000000ffff060224 */ /* 0x000fe400078e00ff */
[----:B------:R-:W-:Y:S01]  /*1df0*/  @!P0 FFMA R0, R0, 1.84467440737095516160e+19, RZ ;  /* 0x5f80000000008823 */ /* 0x000fe200000000ff */
[----:B------:R-:W-:Y:S02]  /*1e00*/  @!P0 IMAD.MOV.U32 R6, RZ, RZ, -0x40 ;  /* 0xffffffc0ff068424 */ /* 0x000fe400078e00ff */
[----:B------:R-:W-:Y:S02]  /*1e10*/  @!P1 FFMA R3, R3, 1.84467440737095516160e+19, RZ ;  /* 0x5f80000003039823 */ /* 0x000fe400000000ff */
[----:B------:R-:W-:-:S07]  /*1e20*/  @!P1 VIADD R6, R6, 0x40 ;  /* 0x0000004006069836 */ /* 0x000fce0000000000 */
.L_x_21:
[----:B------:R-:W-:Y:S01]  /*1e30*/  LEA R8, R12, 0xc0800000, 0x17 ;  /* 0xc08000000c087811 */ /* 0x000fe200078eb8ff */
[----:B------:R-:W-:Y:S04]  /*1e40*/  BSSY.RECONVERGENT B4, `(.L_x_26) ;  /* 0x0000036000047945 */ /* 0x000fe80003800200 */
[----:B------:R-:W-:Y:S02]  /*1e50*/  IMAD.IADD R8, R3, 0x1, -R8 ;  /* 0x0000000103087824 */ /* 0x000fe400078e0a08 */
[----:B------:R-:W-:Y:S02]  /*1e60*/  VIADD R3, R10, 0xffffff81 ;  /* 0xffffff810a037836 */ /* 0x000fe40000000000 */
[----:B------:R-:W0:Y:S01]  /*1e70*/  MUFU.RCP R7, R8 ;  /* 0x0000000800077308 */ /* 0x000e220000001000 */
[----:B------:R-:W-:Y:S01]  /*1e80*/  FADD.FTZ R9, -R8, -RZ ;  /* 0x800000ff08097221 */ /* 0x000fe20000010100 */
[----:B------:R-:W-:-:S03]  /*1e90*/  IMAD R0, R3, -0x800000, R0 ;  /* 0xff80000003007824 */ /* 0x000fc600078e0200 */
[----:B0-----:R-:W-:-:S04]  /*1ea0*/  FFMA R10, R7, R9, 1 ;  /* 0x3f800000070a7423 */ /* 0x001fc80000000009 */
[----:B------:R-:W-:-:S04]  /*1eb0*/  FFMA R14, R7, R10, R7 ;  /* 0x0000000a070e7223 */ /* 0x000fc80000000007 */
[----:B------:R-:W-:-:S04]  /*1ec0*/  FFMA R7, R0, R14, RZ ;  /* 0x0000000e00077223 */ /* 0x000fc800000000ff */
[----:B------:R-:W-:-:S04]  /*1ed0*/  FFMA R10, R9, R7, R0 ;  /* 0x00000007090a7223 */ /* 0x000fc80000000000 */
[----:B------:R-:W-:Y:S01]  /*1ee0*/  FFMA R11, R14, R10, R7 ;  /* 0x0000000a0e0b7223 */ /* 0x000fe20000000007 */
[----:B------:R-:W-:-:S03]  /*1ef0*/  IADD3 R7, PT, PT, R3, 0x7f, -R12 ;  /* 0x0000007f03077810 */ /* 0x000fc60007ffe80c */
[----:B------:R-:W-:Y:S02]  /*1f00*/  FFMA R10, R9, R11, R0 ;  /* 0x0000000b090a7223 */ /* 0x000fe40000000000 */
[----:B------:R-:W-:Y:S02]  /*1f10*/  IMAD.IADD R7, R7, 0x1, R6 ;  /* 0x0000000107077824 */ /* 0x000fe400078e0206 */
[----:B------:R-:W-:-:S05]  /*1f20*/  FFMA R0, R14, R10, R11 ;  /* 0x0000000a0e007223 */ /* 0x000fca000000000b */
[----:B------:R-:W-:-:S04]  /*1f30*/  SHF.R.U32.HI R3, RZ, 0x17, R0 ;  /* 0x00000017ff037819 */ /* 0x000fc80000011600 */
[----:B------:R-:W-:-:S05]  /*1f40*/  LOP3.LUT R3, R3, 0xff, RZ, 0xc0, !PT ;  /* 0x000000ff03037812 */ /* 0x000fca00078ec0ff */
[----:B------:R-:W-:-:S04]  /*1f50*/  IMAD.IADD R9, R3, 0x1, R7 ;  /* 0x0000000103097824 */ /* 0x000fc800078e0207 */
[----:B------:R-:W-:-:S05]  /*1f60*/  VIADD R3, R9, 0xffffffff ;  /* 0xffffffff09037836 */ /* 0x000fca0000000000 */
[----:B------:R-:W-:-:S13]  /*1f70*/  ISETP.GE.U32.AND P0, PT, R3, 0xfe, PT ;  /* 0x000000fe0300780c */ /* 0x000fda0003f06070 */
[----:B------:R-:W-:Y:S05]  /*1f80*/  @!P0 BRA `(.L_x_27) ;  /* 0x0000000000808947 */ /* 0x000fea0003800000 */
[----:B------:R-:W-:-:S13]  /*1f90*/  ISETP.GT.AND P0, PT, R9, 0xfe, PT ;  /* 0x000000fe0900780c */ /* 0x000fda0003f04270 */
[----:B------:R-:W-:Y:S05]  /*1fa0*/  @P0 BRA `(.L_x_28) ;  /* 0x00000000006c0947 */ /* 0x000fea0003800000 */
[----:B------:R-:W-:-:S13]  /*1fb0*/  ISETP.GE.AND P0, PT, R9, 0x1, PT ;  /* 0x000000010900780c */ /* 0x000fda0003f06270 */
[----:B------:R-:W-:Y:S05]  /*1fc0*/  @P0 BRA `(.L_x_29) ;  /* 0x0000000000740947 */ /* 0x000fea0003800000 */
[----:B------:R-:W-:Y:S02]  /*1fd0*/  ISETP.GE.AND P0, PT, R9, -0x18, PT ;  /* 0xffffffe80900780c */ /* 0x000fe40003f06270 */
[----:B------:R-:W-:-:S11]  /*1fe0*/  LOP3.LUT R0, R0, 0x80000000, RZ, 0xc0, !PT ;  /* 0x8000000000007812 */ /* 0x000fd600078ec0ff */
[----:B------:R-:W-:Y:S05]  /*1ff0*/  @!P0 BRA `(.L_x_29) ;  /* 0x0000000000688947 */ /* 0x000fea0003800000 */
[CCC-:B------:R-:W-:Y:S01]  /*2000*/  FFMA.RZ R3, R14.reuse, R10.reuse, R11.reuse ;  /* 0x0000000a0e037223 */ /* 0x1c0fe2000000c00b */
[C---:B------:R-:W-:Y:S02]  /*2010*/  VIADD R8, R9.reuse, 0x20 ;  /* 0x0000002009087836 */ /* 0x040fe40000000000 */
[CCC-:B------:R-:W-:Y:S01]  /*2020*/  FFMA.RM R6, R14.reuse, R10.reuse, R11.reuse ;  /* 0x0000000a0e067223 */ /* 0x1c0fe2000000400b */
[----:B------:R-:W-:Y:S02]  /*2030*/  ISETP.NE.AND P2, PT, R9, RZ, PT ;  /* 0x000000ff0900720c */ /* 0x000fe40003f45270 */
[----:B------:R-:W-:Y:S01]  /*2040*/  LOP3.LUT R7, R3, 0x7fffff, RZ, 0xc0, !PT ;  /* 0x007fffff03077812 */ /* 0x000fe200078ec0ff */
[----:B------:R-:W-:Y:S01]  /*2050*/  FFMA.RP R3, R14, R10, R11 ;  /* 0x0000000a0e037223 */ /* 0x000fe2000000800b */
[----:B------:R-:W-:Y:S01]  /*2060*/  ISETP.NE.AND P1, PT, R9, RZ, PT ;  /* 0x000000ff0900720c */ /* 0x000fe20003f25270 */
[----:B------:R-:W-:Y:S01]  /*2070*/  IMAD.MOV R9, RZ, RZ, -R9 ;  /* 0x000000ffff097224 */ /* 0x000fe200078e0a09 */
[----:B------:R-:W-:-:S02]  /*2080*/  LOP3.LUT R7, R7, 0x800000, RZ, 0xfc, !PT ;  /* 0x0080000007077812 */ /* 0x000fc400078efcff */
[----:B------:R-:W-:Y:S02]  /*2090*/  FSETP.NEU.FTZ.AND P0, PT, R3, R6, PT ;  /* 0x000000060300720b */ /* 0x000fe40003f1d000 */
[----:B------:R-:W-:Y:S02]  /*20a0*/  SHF.L.U32 R8, R7, R8, RZ ;  /* 0x0000000807087219 */ /* 0x000fe400000006ff */
[----:B------:R-:W-:Y:S02]  /*20b0*/  SEL R6, R9, RZ, P2 ;  /* 0x000000ff09067207 */ /* 0x000fe40001000000 */
[----:B------:R-:W-:Y:S02]  /*20c0*/  ISETP.NE.AND P1, PT, R8, RZ, P1 ;  /* 0x000000ff0800720c */ /* 0x000fe40000f25270 */
[----:B------:R-:W-:Y:S02]  /*20d0*/  SHF.R.U32.HI R6, RZ, R6, R7 ;  /* 0x00000006ff067219 */ /* 0x000fe40000011607 */
[----:B------:R-:W-:-:S02]  /*20e0*/  PLOP3.LUT P0, PT, P0, P1, PT, 0xf8, 0x8f ;  /* 0x00000000008f781c */ /* 0x000fc40000703f70 */
[----:B------:R-:W-:Y:S02]  /*20f0*/  SHF.R.U32.HI R8, RZ, 0x1, R6 ;  /* 0x00000001ff087819 */ /* 0x000fe40000011606 */
[----:B------:R-:W-:-:S04]  /*2100*/  SEL R3, RZ, 0x1, !P0 ;  /* 0x00000001ff037807 */ /* 0x000fc80004000000 */
[----:B------:R-:W-:-:S04]  /*2110*/  LOP3.LUT R3, R3, 0x1, R8, 0xf8, !PT ;  /* 0x0000000103037812 */ /* 0x000fc800078ef808 */
[----:B------:R-:W-:-:S05]  /*2120*/  LOP3.LUT R3, R3, R6, RZ, 0xc0, !PT ;  /* 0x0000000603037212 */ /* 0x000fca00078ec0ff */
[----:B------:R-:W-:-:S05]  /*2130*/  IMAD.IADD R3, R8, 0x1, R3 ;  /* 0x0000000108037824 */ /* 0x000fca00078e0203 */
[----:B------:R-:W-:Y:S01]  /*2140*/  LOP3.LUT R0, R3, R0, RZ, 0xfc, !PT ;  /* 0x0000000003007212 */ /* 0x000fe200078efcff */
[----:B------:R-:W-:Y:S06]  /*2150*/  BRA `(.L_x_29) ;  /* 0x0000000000107947 */ /* 0x000fec0003800000 */
.L_x_28:
[----:B------:R-:W-:-:S04]  /*2160*/  LOP3.LUT R0, R0, 0x80000000, RZ, 0xc0, !PT ;  /* 0x8000000000007812 */ /* 0x000fc800078ec0ff */
[----:B------:R-:W-:Y:S01]  /*2170*/  LOP3.LUT R0, R0, 0x7f800000, RZ, 0xfc, !PT ;  /* 0x7f80000000007812 */ /* 0x000fe200078efcff */
[----:B------:R-:W-:Y:S06]  /*2180*/  BRA `(.L_x_29) ;  /* 0x0000000000047947 */ /* 0x000fec0003800000 */
.L_x_27:
[----:B------:R-:W-:-:S07]  /*2190*/  IMAD R0, R7, 0x800000, R0 ;  /* 0x0080000007007824 */ /* 0x000fce00078e0200 */
.L_x_29:
[----:B------:R-:W-:Y:S05]  /*21a0*/  BSYNC.RECONVERGENT B4 ;  /* 0x0000000000047941 */ /* 0x000fea0003800200 */
.L_x_26:
[----:B------:R-:W-:Y:S05]  /*21b0*/  BRA `(.L_x_30) ;  /* 0x0000000000207947 */ /* 0x000fea0003800000 */
.L_x_25:
[----:B------:R-:W-:-:S04]  /*21c0*/  LOP3.LUT R0, R3, 0x80000000, R0, 0x48, !PT ;  /* 0x8000000003007812 */ /* 0x000fc800078e4800 */
[----:B------:R-:W-:Y:S01]  /*21d0*/  LOP3.LUT R0, R0, 0x7f800000, RZ, 0xfc, !PT ;  /* 0x7f80000000007812 */ /* 0x000fe200078efcff */
[----:B------:R-:W-:Y:S06]  /*21e0*/  BRA `(.L_x_30) ;  /* 0x0000000000147947 */ /* 0x000fec0003800000 */
.L_x_24:
[----:B------:R-:W-:Y:S01]  /*21f0*/  LOP3.LUT R0, R3, 0x80000000, R0, 0x48, !PT ;  /* 0x8000000003007812 */ /* 0x000fe200078e4800 */
[----:B------:R-:W-:Y:S06]  /*2200*/  BRA `(.L_x_30) ;  /* 0x00000000000c7947 */ /* 0x000fec0003800000 */
.L_x_23:
[----:B------:R-:W0:Y:S01]  /*2210*/  MUFU.RSQ R0, -QNAN ;  /* 0xffc0000000007908 */ /* 0x000e220000001400 */
[----:B------:R-:W-:Y:S05]  /*2220*/  BRA `(.L_x_30) ;  /* 0x0000000000047947 */ /* 0x000fea0003800000 */
.L_x_22:
[----:B------:R-:W-:-:S07]  /*2230*/  FADD.FTZ R0, R0, R3 ;  /* 0x0000000300007221 */ /* 0x000fce0000010000 */
.L_x_30:
[----:B------:R-:W-:Y:S05]  /*2240*/  BSYNC.RECONVERGENT B3 ;  /* 0x0000000000037941 */ /* 0x000fea0003800200 */
.L_x_20:
[----:B------:R-:W-:-:S04]  /*2250*/  IMAD.MOV.U32 R3, RZ, RZ, 0x0 ;  /* 0x00000000ff037424 */ /* 0x000fc800078e00ff */
[----:B0-----:R-:W-:Y:S05]  /*2260*/  RET.REL.NODEC R2 `(compute_conservation_scores) ;  /* 0xffffffdc02647950 */ /* 0x001fea0003c3ffff */
.L_x_31:
[----:B------:R-:W-:-:S00]  /*2270*/  BRA `(.L_x_31) ;  /* 0xfffffffc00fc7947 */ /* 0x000fc0000383ffff */
[----:B------:R-:W-:-:S00]  /*2280*/  NOP ;  /* 0x0000000000007918 */ /* 0x000fc00000000000 */
[----:B------:R-:W-:-:S00]  /*2290*/  NOP ;  /* 0x0000000000007918 */ /* 0x000fc00000000000 */
[----:B------:R-:W-:-:S00]  /*22a0*/  NOP ;  /* 0x0000000000007918 */ /* 0x000fc00000000000 */
[----:B------:R-:W-:-:S00]  /*22b0*/  NOP ;  /* 0x0000000000007918 */ /* 0x000fc00000000000 */
[----:B------:R-:W-:-:S00]  /*22c0*/  NOP ;  /* 0x0000000000007918 */ /* 0x000fc00000000000 */
[----:B------:R-:W-:-:S00]  /*22d0*/  NOP ;  /* 0x0000000000007918 */ /* 0x000fc00000000000 */
[----:B------:R-:W-:-:S00]  /*22e0*/  NOP ;  /* 0x0000000000007918 */ /* 0x000fc00000000000 */
[----:B------:R-:W-:-:S00]  /*22f0*/  NOP ;  /* 0x0000000000007918 */ /* 0x000fc00000000000 */
.L_x_106:


//--------------------- .text.compute_local_contact_order --------------------------
	.section	.text.compute_local_contact_order,"ax",@progbits
	.align	128
        .global         compute_local_contact_order
        .type           compute_local_contact_order,@function
        .size           compute_local_contact_order,(.L_x_107 - compute_local_contact_order)
        .other          compute_local_contact_order,@"STO_CUDA_ENTRY STV_DEFAULT"
compute_local_contact_order:
.text.compute_local_contact_order:
[----:B------:R-:W-:Y:S01]  /*0000*/  LDC R1, c[0x0][0x37c] ;  /* 0x0000df00ff017b82 */ /* 0x000fe20000000800 */
[----:B------:R-:W0:Y:S07]  /*0010*/  S2R R3, SR_TID.X ;  /* 0x0000000000037919 */ /* 0x000e2e0000002100 */
[----:B------:R-:W0:Y:S01]  /*0020*/  S2UR UR4, SR_CTAID.X ;  /* 0x00000000000479c3 */ /* 0x000e220000002500 */
[----:B------:R-:W1:Y:S07]  /*0030*/  LDCU UR6, c[0x0][0x3a0] ;  /* 0x00007400ff0677ac */ /* 0x000e6e0008000800 */
[----:B------:R-:W0:Y:S02]  /*0040*/  LDC R6, c[0x0][0x360] ;  /* 0x0000d800ff067b82 */ /* 0x000e240000000800 */
[----:B0-----:R-:W-:-:S05]  /*0050*/  IMAD R6, R6, UR4, R3 ;  /* 0x0000000406067c24 */ /* 0x001fca000f8e0203 */
[----:B-1----:R-:W-:-:S13]  /*0060*/  ISETP.GE.AND P0, PT, R6, UR6, PT ;  /* 0x0000000606007c0c */ /* 0x002fda000bf06270 */
[----:B------:R-:W-:Y:S05]  /*0070*/  @P0 EXIT ;  /* 0x000000000000094d */ /* 0x000fea0003800000 */
[----:B------:R-:W0:Y:S01]  /*0080*/  LDC R0, c[0x0][0x3a4] ;  /* 0x0000e900ff007b82 */ /* 0x000e220000000800 */
[----:B------:R-:W1:Y:S01]  /*0090*/  LDCU.64 UR4, c[0x0][0x358] ;  /* 0x00006b00ff0477ac */ /* 0x000e620008000a00 */
[----:B------:R-:W-:Y:S01]  /*00a0*/  BSSY.RECONVERGENT B0, `(.L_x_32) ;  /* 0x00000ba000007945 */ /* 0x000fe20003800200 */
[----:B------:R-:W-:Y:S02]  /*00b0*/  IMAD.MOV.U32 R9, RZ, RZ, RZ ;  /* 0x000000ffff097224 */ /* 0x000fe400078e00ff */
[----:B------:R-:W-:Y:S01]  /*00c0*/  IMAD.MOV.U32 R14, RZ, RZ, RZ ;  /* 0x000000ffff0e7224 */ /* 0x000fe200078e00ff */
[----:B0-----:R-:W-:-:S04]  /*00d0*/  LEA.HI R0, R0, R0, RZ, 0x1 ;  /* 0x0000000000007211 */ /* 0x001fc800078f08ff */
[----:B------:R-:W-:-:S04]  /*00e0*/  SHF.R.S32.HI R3, RZ, 0x1, R0 ;  /* 0x00000001ff037819 */ /* 0x000fc80000011400 */
[C---:B------:R-:W-:Y:S02]  /*00f0*/  IADD3 R2, PT, PT, R6.reuse, 0x1, R3 ;  /* 0x0000000106027810 */ /* 0x040fe40007ffe003 */
[----:B------:R-:W-:Y:S02]  /*0100*/  VIADDMNMX R0, R6, -R3, RZ, !PT ;  /* 0x8000000306007246 */ /* 0x000fe400078001ff */
[----:B------:R-:W-:-:S04]  /*0110*/  VIMNMX R3, PT, PT, R2, UR6, PT ;  /* 0x0000000602037c48 */ /* 0x000fc8000bfe0100 */
[----:B------:R-:W-:-:S13]  /*0120*/  ISETP.GE.AND P0, PT, R0, R3, PT ;  /* 0x000000030000720c */ /* 0x000fda0003f06270 */
[----:B-1----:R-:W-:Y:S05]  /*0130*/  @P0 BRA `(.L_x_33) ;  /* 0x0000000800c00947 */ /* 0x002fea0003800000 */
[C---:B------:R-:W-:Y:S01]  /*0140*/  IMAD.IADD R7, R3.reuse, 0x1, -R0 ;  /* 0x0000000103077824 */ /* 0x040fe200078e0a00 */
[----:B------:R-:W-:Y:S01]  /*0150*/  IADD3 R3, PT, PT, -R3, R0, RZ ;  /* 0x0000000003037210 */ /* 0x000fe20007ffe1ff */
[----:B------:R-:W-:Y:S01]  /*0160*/  BSSY.RECONVERGENT B1, `(.L_x_34) ;  /* 0x0000053000017945 */ /* 0x000fe20003800200 */
[----:B------:R-:W-:Y:S02]  /*0170*/  IMAD.MOV.U32 R14, RZ, RZ, RZ ;  /* 0x000000ffff0e7224 */ /* 0x000fe400078e00ff */
[----:B------:R-:W-:Y:S01]  /*0180*/  ISETP.GT.U32.AND P1, PT, R3, -0x10, PT ;  /* 0xfffffff00300780c */ /* 0x000fe20003f24070 */
[----:B------:R-:W-:Y:S01]  /*0190*/  IMAD.MOV.U32 R9, RZ, RZ, RZ ;  /* 0x000000ffff097224 */ /* 0x000fe200078e00ff */
[----:B------:R-:W-:-:S04]  /*01a0*/  LOP3.LUT R23, R7, 0xf, RZ, 0xc0, !PT ;  /* 0x0000000f07177812 */ /* 0x000fc800078ec0ff */
[----:B------:R-:W-:-:S07]  /*01b0*/  ISETP.NE.AND P0, PT, R23, RZ, PT ;  /* 0x000000ff1700720c */ /* 0x000fce0003f05270 */
[----:B------:R-:W-:Y:S06]  /*01c0*/  @P1 BRA `(.L_x_35) ;  /* 0x0000000400301947 */ /* 0x000fec0003800000 */
[----:B------:R-:W0:Y:S01]  /*01d0*/  LDCU.128 UR8, c[0x0][0x380] ;  /* 0x00007000ff0877ac */ /* 0x000e220008000c00 */
[----:B------:R-:W-:Y:S02]  /*01e0*/  HFMA2 R3, -RZ, RZ, 0, 0 ;  /* 0x00000000ff037431 */ /* 0x000fe400000001ff */
[----:B------:R-:W-:Y:S01]  /*01f0*/  IMAD.MOV.U32 R2, RZ, RZ, 0x20 ;  /* 0x00000020ff027424 */ /* 0x000fe200078e00ff */
[----:B------:R-:W-:Y:S01]  /*0200*/  LOP3.LUT R8, R7, 0xfffffff0, RZ, 0xc0, !PT ;  /* 0xfffffff007087812 */ /* 0x000fe200078ec0ff */
[----:B------:R-:W-:Y:S02]  /*0210*/  IMAD.MOV.U32 R14, RZ, RZ, RZ ;  /* 0x000000ffff0e7224 */ /* 0x000fe400078e00ff */
[----:B------:R-:W-:Y:S02]  /*0220*/  IMAD.MOV.U32 R9, RZ, RZ, RZ ;  /* 0x000000ffff097224 */ /* 0x000fe400078e00ff */
[----:B------:R-:W-:Y:S02]  /*0230*/  IMAD.MOV R8, RZ, RZ, -R8 ;  /* 0x000000ffff087224 */ /* 0x000fe400078e0a08 */
[----:B------:R-:W-:-:S03]  /*0240*/  IMAD.WIDE.U32 R2, R0, 0x4, R2 ;  /* 0x0000000400027825 */ /* 0x000fc600078e0002 */
[C---:B0-----:R-:W-:Y:S02]  /*0250*/  IADD3 R4, P1, PT, R2.reuse, UR8, RZ ;  /* 0x0000000802047c10 */ /* 0x041fe4000ff3e0ff */
[----:B------:R-:W-:Y:S02]  /*0260*/  IADD3 R2, P2, PT, R2, UR10, RZ ;  /* 0x0000000a02027c10 */ /* 0x000fe4000ff5e0ff */
[C---:B------:R-:W-:Y:S02]  /*0270*/  IADD3.X R5, PT, PT, R3.reuse, UR9, RZ, P1, !PT ;  /* 0x0000000903057c10 */ /* 0x040fe40008ffe4ff */
[----:B------:R-:W-:-:S09]  /*0280*/  IADD3.X R3, PT, PT, R3, UR11, RZ, P2, !PT ;  /* 0x0000000b03037c10 */ /* 0x000fd200097fe4ff */
.L_x_36:
        /* <DEDUP_REMOVED lines=13> */
[----:B------:R-:W5:Y:S01]  /*0360*/  LDG.E.CONSTANT R12, desc[UR4][R2.64] ;  /* 0x00000004020c7981 */ /* 0x000f62000c1e9900 */
[----:B--2---:R-:W-:-:S03]  /*0370*/  FADD R10, R10, R9 ;  /* 0x000000090a0a7221 */ /* 0x004fc60000000000 */
[----:B------:R-:W2:Y:S01]  /*0380*/  LDG.E.CONSTANT R9, desc[UR4][R2.64+-0x4] ;  /* 0xfffffc0402097981 */ /* 0x000ea2000c1e9900 */
[----:B---3--:R-:W-:-:S03]  /*0390*/  FADD R26, R10, R11 ;  /* 0x0000000b0a1a7221 */ /* 0x008fc60000000000 */
[----:B------:R-:W3:Y:S04]  /*03a0*/  LDG.E.CONSTANT R10, desc[UR4][R4.64+-0x8] ;  /* 0xfffff804040a7981 */ /* 0x000ee8000c1e9900 */
[----:B------:R-:W3:Y:S01]  /*03b0*/  LDG.E.CONSTANT R11, desc[UR4][R4.64+-0x4] ;  /* 0xfffffc04040b7981 */ /* 0x000ee2000c1e9900 */
[----:B----4-:R-:W-:Y:S01]  /*03c0*/  FADD R19, R26, R19 ;  /* 0x000000131a137221 */ /* 0x010fe20000000000 */
[----:B-----5:R-:W-:Y:S02]  /*03d0*/  IADD3 R24, PT, PT, R25, R24, R14 ;  /* 0x0000001819187210 */ /* 0x020fe40007ffe00e */
[----:B------:R-:W4:Y:S01]  /*03e0*/  LDG.E.CONSTANT R14, desc[UR4][R2.64+0x4] ;  /* 0x00000404020e7981 */ /* 0x000f22000c1e9900 */
[----:B------:R-:W-:Y:S01]  /*03f0*/  FADD R19, R19, R22 ;  /* 0x0000001613137221 */ /* 0x000fe20000000000 */
[----:B------:R-:W-:-:S02]  /*0400*/  IADD3 R24, PT, PT, R21, R20, R24 ;  /* 0x0000001415187210 */ /* 0x000fc40007ffe018 */
[----:B------:R-:W5:Y:S01]  /*0410*/  LDG.E.CONSTANT R21, desc[UR4][R4.64+0x14] ;  /* 0x0000140404157981 */ /* 0x000f62000c1e9900 */
[----:B------:R-:W-:-:S03]  /*0420*/  FADD R20, R19, R16 ;  /* 0x0000001013147221 */ /* 0x000fc60000000000 */
[----:B------:R-:W5:Y:S01]  /*0430*/  LDG.E.CONSTANT R16, desc[UR4][R2.64+0x8] ;  /* 0x0000080402107981 */ /* 0x000f62000c1e9900 */
[----:B------:R-:W-:-:S03]  /*0440*/  FADD R22, R20, R15 ;  /* 0x0000000f14167221 */ /* 0x000fc60000000000 */
[----:B------:R-:W5:Y:S04]  /*0450*/  LDG.E.CONSTANT R15, desc[UR4][R2.64+0xc] ;  /* 0x00000c04020f7981 */ /* 0x000f68000c1e9900 */
[----:B------:R-:W5:Y:S01]  /*0460*/  LDG.E.CONSTANT R20, desc[UR4][R4.64+0x8] ;  /* 0x0000080404147981 */ /* 0x000f62000c1e9900 */
[----:B------:R-:W-:-:S03]  /*0470*/  IADD3 R24, PT, PT, R18, R17, R24 ;  /* 0x0000001112187210 */ /* 0x000fc60007ffe018 */
[----:B------:R-:W5:Y:S01]  /*0480*/  LDG.E.CONSTANT R17, desc[UR4][R4.64] ;  /* 0x0000000404117981 */ /* 0x000f62000c1e9900 */
[----:B------:R-:W-:-:S03]  /*0490*/  FADD R26, R22, R13 ;  /* 0x0000000d161a7221 */ /* 0x000fc60000000000 */
[----:B------:R-:W5:Y:S04]  /*04a0*/  LDG.E.CONSTANT R18, desc[UR4][R4.64+0x4] ;  /* 0x0000040404127981 */ /* 0x000f68000c1e9900 */
[----:B------:R-:W5:Y:S04]  /*04b0*/  LDG.E.CONSTANT R13, desc[UR4][R2.64+0x10] ;  /* 0x00001004020d7981 */ /* 0x000f68000c1e9900 */
[----:B------:R-:W5:Y:S04]  /*04c0*/  LDG.E.CONSTANT R19, desc[UR4][R4.64+0xc] ;  /* 0x00000c0404137981 */ /* 0x000f68000c1e9900 */
[----:B------:R-:W5:Y:S01]  /*04d0*/  LDG.E.CONSTANT R22, desc[UR4][R4.64+0x10] ;  /* 0x0000100404167981 */ /* 0x000f62000c1e9900 */
[----:B--2---:R-:W-:-:S03]  /*04e0*/  FADD R25, R26, R9 ;  /* 0x000000091a197221 */ /* 0x004fc60000000000 */
[----:B------:R-:W2:Y:S01]  /*04f0*/  LDG.E.CONSTANT R9, desc[UR4][R2.64+0x14] ;  /* 0x0000140402097981 */ /* 0x000ea2000c1e9900 */
[----:B------:R-:W-:-:S03]  /*0500*/  FADD R27, R25, R12 ;  /* 0x0000000c191b7221 */ /* 0x000fc60000000000 */
[----:B------:R-:W2:Y:S01]  /*0510*/  LDG.E.CONSTANT R12, desc[UR4][R4.64+0x18] ;  /* 0x00001804040c7981 */ /* 0x000ea2000c1e9900 */
[----:B---3--:R-:W-:-:S03]  /*0520*/  IADD3 R24, PT, PT, R11, R10, R24 ;  /* 0x0000000a0b187210 */ /* 0x008fc60007ffe018 */
[----:B------:R-:W3:Y:S04]  /*0530*/  LDG.E.CONSTANT R10, desc[UR4][R2.64+0x18] ;  /* 0x00001804020a7981 */ /* 0x000ee8000c1e9900 */
[----:B------:R0:W3:Y:S04]  /*0540*/  LDG.E.CONSTANT R25, desc[UR4][R4.64+0x1c] ;  /* 0x00001c0404197981 */ /* 0x0000e8000c1e9900 */
[----:B------:R1:W3:Y:S01]  /*0550*/  LDG.E.CONSTANT R11, desc[UR4][R2.64+0x1c] ;  /* 0x00001c04020b7981 */ /* 0x0002e2000c1e9900 */
[----:B----4-:R-:W-:Y:S01]  /*0560*/  FADD R27, R27, R14 ;  /* 0x0000000e1b1b7221 */ /* 0x010fe20000000000 */
[----:B------:R-:W-:-:S04]  /*0570*/  IADD3 R8, PT, PT, R8, 0x10, RZ ;  /* 0x0000001008087810 */ /* 0x000fc80007ffe0ff */
[----:B------:R-:W-:Y:S01]  /*0580*/  ISETP.NE.AND P1, PT, R8, RZ, PT ;  /* 0x000000ff0800720c */ /* 0x000fe20003f25270 */
[----:B-----5:R-:W-:-:S04]  /*0590*/  FADD R16, R27, R16 ;  /* 0x000000101b107221 */ /* 0x020fc80000000000 */
[----:B------:R-:W-:Y:S01]  /*05a0*/  FADD R16, R16, R15 ;  /* 0x0000000f10107221 */ /* 0x000fe20000000000 */
[----:B0-----:R-:W-:Y:S02]  /*05b0*/  IADD3 R4, P2, PT, R4, 0x40, RZ ;  /* 0x0000004004047810 */ /* 0x001fe40007f5e0ff */
[----:B-1----:R-:W-:Y:S02]  /*05c0*/  IADD3 R2, P3, PT, R2, 0x40, RZ ;  /* 0x0000004002027810 */ /* 0x002fe40007f7e0ff */
[----:B------:R-:W-:Y:S01]  /*05d0*/  IADD3 R17, PT, PT, R18, R17, R24 ;  /* 0x0000001112117210 */ /* 0x000fe20007ffe018 */
[----:B------:R-:W-:-:S03]  /*05e0*/  FADD R16, R16, R13 ;  /* 0x0000000d10107221 */ /* 0x000fc60000000000 */
[----:B------:R-:W-:-:S04]  /*05f0*/  IADD3 R17, PT, PT, R19, R20, R17 ;  /* 0x0000001413117210 */ /* 0x000fc80007ffe011 */
[----:B------:R-:W-:Y:S01]  /*0600*/  IADD3 R17, PT, PT, R21, R22, R17 ;  /* 0x0000001615117210 */ /* 0x000fe20007ffe011 */
[----:B------:R-:W-:Y:S02]  /*0610*/  IMAD.X R5, RZ, RZ, R5, P2 ;  /* 0x000000ffff057224 */ /* 0x000fe400010e0605 */
[----:B------:R-:W-:Y:S02]  /*0620*/  IMAD.X R3, RZ, RZ, R3, P3 ;  /* 0x000000ffff037224 */ /* 0x000fe400018e0603 */
[----:B------:R-:W-:Y:S02]  /*0630*/  VIADD R0, R0, 0x10 ;  /* 0x0000001000007836 */ /* 0x000fe40000000000 */
[----:B--2---:R-:W-:-:S04]  /*0640*/  FADD R9, R16, R9 ;  /* 0x0000000910097221 */ /* 0x004fc80000000000 */
[----:B---3--:R-:W-:Y:S01]  /*0650*/  FADD R10, R9, R10 ;  /* 0x0000000a090a7221 */ /* 0x008fe20000000000 */
[----:B------:R-:W-:-:S03]  /*0660*/  IADD3 R14, PT, PT, R25, R12, R17 ;  /* 0x0000000c190e7210 */ /* 0x000fc60007ffe011 */
[----:B------:R-:W-:Y:S01]  /*0670*/  FADD R9, R10, R11 ;  /* 0x0000000b0a097221 */ /* 0x000fe20000000000 */
[----:B------:R-:W-:Y:S06]  /*0680*/  @P1 BRA `(.L_x_36) ;  /* 0xfffffffc00001947 */ /* 0x000fec000383ffff */
.L_x_35:
[----:B------:R-:W-:Y:S05]  /*0690*/  BSYNC.RECONVERGENT B1 ;  /* 0x0000000000017941 */ /* 0x000fea0003800200 */
.L_x_34:
[----:B------:R-:W-:Y:S05]  /*06a0*/  @!P0 BRA `(.L_x_33) ;  /* 0x0000000400648947 */ /* 0x000fea0003800000 */
[----:B------:R-:W-:Y:S01]  /*06b0*/  ISETP.GE.U32.AND P0, PT, R23, 0x8, PT ;  /* 0x000000081700780c */ /* 0x000fe20003f06070 */
[----:B------:R-:W-:Y:S01]  /*06c0*/  BSSY.RECONVERGENT B1, `(.L_x_37) ;  /* 0x0000025000017945 */ /* 0x000fe20003800200 */
[----:B------:R-:W-:-:S04]  /*06d0*/  LOP3.LUT R24, R7, 0x7, RZ, 0xc0, !PT ;  /* 0x0000000707187812 */ /* 0x000fc800078ec0ff */
[----:B------:R-:W-:-:S07]  /*06e0*/  ISETP.NE.AND P1, PT, R24, RZ, PT ;  /* 0x000000ff1800720c */ /* 0x000fce0003f25270 */
[----:B------:R-:W-:Y:S06]  /*06f0*/  @!P0 BRA `(.L_x_38) ;  /* 0x0000000000848947 */ /* 0x000fec0003800000 */
[----:B------:R-:W0:Y:S08]  /*0700*/  LDC.64 R2, c[0x0][0x388] ;  /* 0x0000e200ff027b82 */ /* 0x000e300000000a00 */
[----:B------:R-:W1:Y:S01]  /*0710*/  LDC.64 R4, c[0x0][0x380] ;  /* 0x0000e000ff047b82 */ /* 0x000e620000000a00 */
[----:B0-----:R-:W-:-:S05]  /*0720*/  IMAD.WIDE.U32 R2, R0, 0x4, R2 ;  /* 0x0000000400027825 */ /* 0x001fca00078e0002 */
[----:B------:R-:W2:Y:S04]  /*0730*/  LDG.E.CONSTANT R22, desc[UR4][R2.64] ;  /* 0x0000000402167981 */ /* 0x000ea8000c1e9900 */
[----:B------:R-:W3:Y:S01]  /*0740*/  LDG.E.CONSTANT R23, desc[UR4][R2.64+0x4] ;  /* 0x0000040402177981 */ /* 0x000ee2000c1e9900 */
[----:B-1----:R-:W-:-:S03]  /*0750*/  IMAD.WIDE.U32 R4, R0, 0x4, R4 ;  /* 0x0000000400047825 */ /* 0x002fc600078e0004 */
        /* <DEDUP_REMOVED lines=14> */
[----:B------:R-:W-:Y:S01]  /*0840*/  IADD3 R0, PT, PT, R0, 0x8, RZ ;  /* 0x0000000800007810 */ /* 0x000fe20007ffe0ff */
[----:B--2---:R-:W-:-:S04]  /*0850*/  FADD R22, R9, R22 ;  /* 0x0000001609167221 */ /* 0x004fc80000000000 */
[----:B---3--:R-:W-:-:S04]  /*0860*/  FADD R22, R22, R23 ;  /* 0x0000001716167221 */ /* 0x008fc80000000000 */
[----:B----4-:R-:W-:-:S04]  /*0870*/  FADD R22, R22, R25 ;  /* 0x0000001916167221 */ /* 0x010fc80000000000 */
[----:B-----5:R-:W-:Y:S01]  /*0880*/  FADD R22, R22, R27 ;  /* 0x0000001b16167221 */ /* 0x020fe20000000000 */
[----:B------:R-:W-:-:S03]  /*0890*/  IADD3 R18, PT, PT, R21, R18, R14 ;  /* 0x0000001215127210 */ /* 0x000fc60007ffe00e */
[----:B------:R-:W-:Y:S01]  /*08a0*/  FADD R22, R22, R15 ;  /* 0x0000000f16167221 */ /* 0x000fe20000000000 */
[----:B------:R-:W-:-:S03]  /*08b0*/  IADD3 R16, PT, PT, R17, R16, R18 ;  /* 0x0000001011107210 */ /* 0x000fc60007ffe012 */
[----:B------:R-:W-:Y:S01]  /*08c0*/  FADD R13, R22, R13 ;  /* 0x0000000d160d7221 */ /* 0x000fe20000000000 */
[----:B------:R-:W-:-:S03]  /*08d0*/  IADD3 R11, PT, PT, R11, R12, R16 ;  /* 0x0000000c0b0b7210 */ /* 0x000fc60007ffe010 */
[----:B------:R-:W-:Y:S01]  /*08e0*/  FADD R13, R13, R8 ;  /* 0x000000080d0d7221 */ /* 0x000fe20000000000 */
[----:B------:R-:W-:-:S03]  /*08f0*/  IADD3 R14, PT, PT, R19, R10, R11 ;  /* 0x0000000a130e7210 */ /* 0x000fc60007ffe00b */
[----:B------:R-:W-:-:S07]  /*0900*/  FADD R9, R13, R20 ;  /* 0x000000140d097221 */ /* 0x000fce0000000000 */
.L_x_38:
[----:B------:R-:W-:Y:S05]  /*0910*/  BSYNC.RECONVERGENT B1 ;  /* 0x0000000000017941 */ /* 0x000fea0003800200 */
.L_x_37:
        /* <DEDUP_REMOVED lines=9> */
[----:B------:R-:W2:Y:S01]  /*09b0*/  LDG.E.CONSTANT R8, desc[UR4][R2.64] ;  /* 0x0000000402087981 */ /* 0x000ea2000c1e9900 */
[----:B-1----:R-:W-:-:S03]  /*09c0*/  IMAD.WIDE.U32 R4, R0, 0x4, R4 ;  /* 0x0000000400047825 */ /* 0x002fc600078e0004 */
[----:B------:R-:W3:Y:S04]  /*09d0*/  LDG.E.CONSTANT R13, desc[UR4][R2.64+0x4] ;  /* 0x00000404020d7981 */ /* 0x000ee8000c1e9900 */
[----:B------:R-:W4:Y:S04]  /*09e0*/  LDG.E.CONSTANT R11, desc[UR4][R4.64] ;  /* 0x00000004040b7981 */ /* 0x000f28000c1e9900 */
[----:B------:R-:W4:Y:S04]  /*09f0*/  LDG.E.CONSTANT R10, desc[UR4][R4.64+0x4] ;  /* 0x00000404040a7981 */ /* 0x000f28000c1e9900 */
[----:B------:R-:W5:Y:S04]  /*0a00*/  LDG.E.CONSTANT R17, desc[UR4][R2.64+0x8] ;  /* 0x0000080402117981 */ /* 0x000f68000c1e9900 */
[----:B------:R-:W5:Y:S04]  /*0a10*/  LDG.E.CONSTANT R15, desc[UR4][R4.64+0x8] ;  /* 0x00000804040f7981 */ /* 0x000f68000c1e9900 */
[----:B------:R-:W5:Y:S04]  /*0a20*/  LDG.E.CONSTANT R12, desc[UR4][R4.64+0xc] ;  /* 0x00000c04040c7981 */ /* 0x000f68000c1e9900 */
[----:B------:R-:W5:Y:S01]  /*0a30*/  LDG.E.CONSTANT R19, desc[UR4][R2.64+0xc] ;  /* 0x00000c0402137981 */ /* 0x000f62000c1e9900 */
[----:B------:R-:W-:-:S02]  /*0a40*/  VIADD R0, R0, 0x4 ;  /* 0x0000000400007836 */ /* 0x000fc40000000000 */
[----:B--2---:R-:W-:-:S04]  /*0a50*/  FADD R8, R9, R8 ;  /* 0x0000000809087221 */ /* 0x004fc80000000000 */
[----:B---3--:R-:W-:Y:S01]  /*0a60*/  FADD R8, R8, R13 ;  /* 0x0000000d08087221 */ /* 0x008fe20000000000 */
[----:B----4-:R-:W-:-:S03]  /*0a70*/  IADD3 R10, PT, PT, R10, R11, R14 ;  /* 0x0000000b0a0a7210 */ /* 0x010fc60007ffe00e */
[----:B-----5:R-:W-:Y:S01]  /*0a80*/  FADD R8, R8, R17 ;  /* 0x0000001108087221 */ /* 0x020fe20000000000 */
[----:B------:R-:W-:-:S03]  /*0a90*/  IADD3 R14, PT, PT, R12, R15, R10 ;  /* 0x0000000f0c0e7210 */ /* 0x000fc60007ffe00a */
[----:B------:R-:W-:-:S07]  /*0aa0*/  FADD R9, R8, R19 ;  /* 0x0000001308097221 */ /* 0x000fce0000000000 */
.L_x_40:
[----:B------:R-:W-:Y:S05]  /*0ab0*/  BSYNC.RECONVERGENT B1 ;  /* 0x0000000000017941 */ /* 0x000fea0003800200 */
.L_x_39:
[----:B------:R-:W-:Y:S05]  /*0ac0*/  @!P1 BRA `(.L_x_33) ;  /* 0x00000000005c9947 */ /* 0x000fea0003800000 */
[----:B------:R-:W0:Y:S01]  /*0ad0*/  LDC.64 R2, c[0x0][0x388] ;  /* 0x0000e200ff027b82 */ /* 0x000e220000000a00 */
[----:B------:R-:W-:-:S07]  /*0ae0*/  IMAD.MOV R7, RZ, RZ, -R7 ;  /* 0x000000ffff077224 */ /* 0x000fce00078e0a07 */
[----:B------:R-:W1:Y:S01]  /*0af0*/  LDC.64 R4, c[0x0][0x380] ;  /* 0x0000e000ff047b82 */ /* 0x000e620000000a00 */
[----:B0-----:R-:W-:-:S04]  /*0b00*/  IMAD.WIDE.U32 R2, R0, 0x4, R2 ;  /* 0x0000000400027825 */ /* 0x001fc800078e0002 */
[----:B------:R-:W-:Y:S02]  /*0b10*/  IMAD.MOV.U32 R8, RZ, RZ, R2 ;  /* 0x000000ffff087224 */ /* 0x000fe400078e0002 */
[----:B------:R-:W-:Y:S02]  /*0b20*/  IMAD.MOV.U32 R13, RZ, RZ, R3 ;  /* 0x000000ffff0d7224 */ /* 0x000fe400078e0003 */
[----:B-1----:R-:W-:-:S04]  /*0b30*/  IMAD.WIDE.U32 R4, R0, 0x4, R4 ;  /* 0x0000000400047825 */ /* 0x002fc800078e0004 */
[----:B------:R-:W-:Y:S01]  /*0b40*/  IMAD.MOV.U32 R11, RZ, RZ, R5 ;  /* 0x000000ffff0b7224 */ /* 0x000fe200078e0005 */
[----:B------:R-:W-:-:S07]  /*0b50*/  MOV R2, R4 ;  /* 0x0000000400027202 */ /* 0x000fce0000000f00 */
.L_x_41:
[----:B------:R-:W-:Y:S01]  /*0b60*/  IMAD.MOV.U32 R3, RZ, RZ, R11 ;  /* 0x000000ffff037224 */ /* 0x000fe200078e000b */
[----:B------:R-:W-:Y:S01]  /*0b70*/  MOV R4, R8 ;  /* 0x0000000800047202 */ /* 0x000fe20000000f00 */
[----:B------:R-:W-:-:S04]  /*0b80*/  IMAD.MOV.U32 R5, RZ, RZ, R13 ;  /* 0x000000ffff057224 */ /* 0x000fc800078e000d */
[----:B------:R0:W2:Y:S04]  /*0b90*/  LDG.E.CONSTANT R3, desc[UR4][R2.64] ;  /* 0x0000000402037981 */ /* 0x0000a8000c1e9900 */
[----:B------:R-:W3:Y:S01]  /*0ba0*/  LDG.E.CONSTANT R0, desc[UR4][R4.64] ;  /* 0x0000000404007981 */ /* 0x000ee2000c1e9900 */
[----:B------:R-:W-:Y:S01]  /*0bb0*/  VIADD R7, R7, 0x1 ;  /* 0x0000000107077836 */ /* 0x000fe20000000000 */
[----:B------:R-:W-:-:S04]  /*0bc0*/  IADD3 R8, P1, PT, R8, 0x4, RZ ;  /* 0x0000000408087810 */ /* 0x000fc80007f3e0ff */
[----:B------:R-:W-:Y:S01]  /*0bd0*/  ISETP.NE.AND P0, PT, R7, RZ, PT ;  /* 0x000000ff0700720c */ /* 0x000fe20003f05270 */
[----:B------:R-:W-:Y:S01]  /*0be0*/  IMAD.X R13, RZ, RZ, R13, P1 ;  /* 0x000000ffff0d7224 */ /* 0x000fe200008e060d */
[----:B0-----:R-:W-:-:S04]  /*0bf0*/  IADD3 R2, P2, PT, R2, 0x4, RZ ;  /* 0x0000000402027810 */ /* 0x001fc80007f5e0ff */
[----:B------:R-:W-:Y:S01]  /*0c00*/  IADD3.X R11, PT, PT, RZ, R11, RZ, P2, !PT ;  /* 0x0000000bff0b7210 */ /* 0x000fe200017fe4ff */
[----:B--2---:R-:W-:Y:S02]  /*0c10*/  IMAD.IADD R14, R3, 0x1, R14 ;  /* 0x00000001030e7824 */ /* 0x004fe400078e020e */
[----:B---3--:R-:W-:-:S04]  /*0c20*/  FADD R9, R0, R9 ;  /* 0x0000000900097221 */ /* 0x008fc80000000000 */
[----:B------:R-:W-:Y:S05]  /*0c30*/  @P0 BRA `(.L_x_41) ;  /* 0xfffffffc00c80947 */ /* 0x000fea000383ffff */
.L_x_33:
[----:B------:R-:W-:Y:S05]  /*0c40*/  BSYNC.RECONVERGENT B0 ;  /* 0x0000000000007941 */ /* 0x000fea0003800200 */
.L_x_32:
[----:B------:R-:W-:Y:S01]  /*0c50*/  ISETP.GE.AND P0, PT, R14, 0x1, PT ;  /* 0x000000010e00780c */ /* 0x000fe20003f06270 */
[----:B------:R-:W-:Y:S01]  /*0c60*/  BSSY.RECONVERGENT B0, `(.L_x_42) ;  /* 0x0000024000007945 */ /* 0x000fe20003800200 */
[----:B------:R-:W-:-:S11]  /*0c70*/  IMAD.MOV.U32 R5, RZ, RZ, RZ ;  /* 0x000000ffff057224 */ /* 0x000fd600078e00ff */
[----:B------:R-:W-:Y:S05]  /*0c80*/  @!P0 BRA `(.L_x_43) ;  /* 0x0000000000848947 */ /* 0x000fea0003800000 */
[----:B------:R-:W-:Y:S01]  /*0c90*/  I2FP.F32.U32 R14, R14 ;  /* 0x0000000e000e7245 */ /* 0x000fe20000201000 */
[----:B------:R-:W-:Y:S03]  /*0ca0*/  BSSY.RECONVERGENT B1, `(.L_x_44) ;  /* 0x000000e000017945 */ /* 0x000fe60003800200 */
[----:B------:R-:W0:Y:S08]  /*0cb0*/  MUFU.RCP R0, R14 ;  /* 0x0000000e00007308 */ /* 0x000e300000001000 */
[----:B------:R-:W1:Y:S01]  /*0cc0*/  FCHK P0, R9, R14 ;  /* 0x0000000e09007302 */ /* 0x000e620000000000 */
[----:B0-----:R-:W-:-:S04]  /*0cd0*/  FFMA R3, -R14, R0, 1 ;  /* 0x3f8000000e037423 */ /* 0x001fc80000000100 */
[----:B------:R-:W-:-:S04]  /*0ce0*/  FFMA R0, R0, R3, R0 ;  /* 0x0000000300007223 */ /* 0x000fc80000000000 */
[----:B------:R-:W-:-:S04]  /*0cf0*/  FFMA R2, R0, R9, RZ ;  /* 0x0000000900027223 */ /* 0x000fc800000000ff */
[----:B------:R-:W-:-:S04]  /*0d00*/  FFMA R3, -R14, R2, R9 ;  /* 0x000000020e037223 */ /* 0x000fc80000000109 */
[----:B------:R-:W-:Y:S01]  /*0d10*/  FFMA R3, R0, R3, R2 ;  /* 0x0000000300037223 */ /* 0x000fe20000000002 */
[----:B-1----:R-:W-:Y:S06]  /*0d20*/  @!P0 BRA `(.L_x_45) ;  /* 0x0000000000148947 */ /* 0x002fec0003800000 */
[----:B------:R-:W-:Y:S01]  /*0d30*/  IMAD.MOV.U32 R0, RZ, RZ, R9 ;  /* 0x000000ffff007224 */ /* 0x000fe200078e0009 */
[----:B------:R-:W-:Y:S02]  /*0d40*/  MOV R3, R14 ;  /* 0x0000000e00037202 */ /* 0x000fe40000000f00 */
[----:B------:R-:W-:-:S07]  /*0d50*/  MOV R2, 0xd70 ;  /* 0x00000d7000027802 */ /* 0x000fce0000000f00 */
[----:B------:R-:W-:Y:S05]  /*0d60*/  CALL.REL.NOINC `($__internal_1_$__cuda_sm3x_div_rn_noftz_f32_slowpath) ;  /* 0x0000000000d47944 */ /* 0x000fea0003c00000 */
[----:B------:R-:W-:-:S07]  /*0d70*/  IMAD.MOV.U32 R3, RZ, RZ, R0 ;  /* 0x000000ffff037224 */ /* 0x000fce00078e0000 */
.L_x_45:
[----:B------:R-:W-:Y:S05]  /*0d80*/  BSYNC.RECONVERGENT B1 ;  /* 0x0000000000017941 */ /* 0x000fea0003800200 */
.L_x_44:
[----:B------:R-:W0:Y:S01]  /*0d90*/  LDCU UR6, c[0x0][0x3a0] ;  /* 0x00007400ff0677ac */ /* 0x000e220008000800 */
[----:B------:R-:W-:Y:S01]  /*0da0*/  BSSY.RECONVERGENT B1, `(.L_x_43) ;  /* 0x000000f000017945 */ /* 0x000fe20003800200 */
[----:B0-----:R-:W-:-:S04]  /*0db0*/  I2FP.F32.S32 R2, UR6 ;  /* 0x0000000600027c45 */ /* 0x001fc80008201400 */
        /* <DEDUP_REMOVED lines=8> */
[----:B------:R-:W-:Y:S02]  /*0e40*/  IMAD.MOV.U32 R0, RZ, RZ, R3 ;  /* 0x000000ffff007224 */ /* 0x000fe400078e0003 */
[----:B------:R-:W-:Y:S01]  /*0e50*/  IMAD.MOV.U32 R3, RZ, RZ, R2 ;  /* 0x000000ffff037224 */ /* 0x000fe200078e0002 */
[----:B------:R-:W-:-:S07]  /*0e60*/  MOV R2, 0xe80 ;  /* 0x00000e8000027802 */ /* 0x000fce0000000f00 */
[----:B------:R-:W-:Y:S05]  /*0e70*/  CALL.REL.NOINC `($__internal_1_$__cuda_sm3x_div_rn_noftz_f32_slowpath) ;  /* 0x0000000000907944 */ /* 0x000fea0003c00000 */
[----:B------:R-:W-:-:S07]  /*0e80*/  MOV R5, R0 ;  /* 0x0000000000057202 */ /* 0x000fce0000000f00 */
.L_x_46:
[----:B------:R-:W-:Y:S05]  /*0e90*/  BSYNC.RECONVERGENT B1 ;  /* 0x0000000000017941 */ /* 0x000fea0003800200 */
.L_x_43:
[----:B------:R-:W-:Y:S05]  /*0ea0*/  BSYNC.RECONVERGENT B0 ;  /* 0x0000000000007941 */ /* 0x000fea0003800200 */
.L_x_42:
[----:B------:R-:W0:Y:S01]  /*0eb0*/  LDC.64 R2, c[0x0][0x390] ;  /* 0x0000e400ff027b82 */ /* 0x000e220000000a00 */
[----:B------:R-:W-:-:S07]  /*0ec0*/  FSETP.GT.AND P0, PT, R5, RZ, PT ;  /* 0x000000ff0500720b */ /* 0x000fce0003f04000 */
[----:B------:R-:W1:Y:S01]  /*0ed0*/  LDC R4, c[0x0][0x3a8] ;  /* 0x0000ea00ff047b82 */ /* 0x000e620000000800 */
[----:B0-----:R-:W-:-:S05]  /*0ee0*/  IMAD.WIDE R2, R6, 0x4, R2 ;  /* 0x0000000406027825 */ /* 0x001fca00078e0202 */
[----:B------:R0:W-:Y:S01]  /*0ef0*/  STG.E desc[UR4][R2.64], R5 ;  /* 0x0000000502007986 */ /* 0x0001e2000c101904 */
[----:B-1----:R-:W-:-:S13]  /*0f00*/  FSETP.LEU.OR P0, PT, R4, RZ, !P0 ;  /* 0x000000ff0400720b */ /* 0x002fda000470b400 */
[----:B0-----:R-:W-:Y:S05]  /*0f10*/  @P0 BRA `(.L_x_47) ;  /* 0x0000000000540947 */ /* 0x001fea0003800000 */
[----:B------:R-:W0:Y:S01]  /*0f20*/  MUFU.RCP R0, R4 ;  /* 0x0000000400007308 */ /* 0x000e220000001000 */
[----:B------:R-:W-:Y:S07]  /*0f30*/  BSSY.RECONVERGENT B0, `(.L_x_48) ;  /* 0x000000d000007945 */ /* 0x000fee0003800200 */
[----:B------:R-:W1:Y:S01]  /*0f40*/  FCHK P0, R5, R4 ;  /* 0x0000000405007302 */ /* 0x000e620000000000 */
[----:B0-----:R-:W-:-:S04]  /*0f50*/  FFMA R3, R0, -R4, 1 ;  /* 0x3f80000000037423 */ /* 0x001fc80000000804 */
[----:B------:R-:W-:-:S04]  /*0f60*/  FFMA R0, R0, R3, R0 ;  /* 0x0000000300007223 */ /* 0x000fc80000000000 */
[----:B------:R-:W-:-:S04]  /*0f70*/  FFMA R2, R0, R5, RZ ;  /* 0x0000000500027223 */ /* 0x000fc800000000ff */
[----:B------:R-:W-:-:S04]  /*0f80*/  FFMA R3, R2, -R4, R5 ;  /* 0x8000000402037223 */ /* 0x000fc80000000005 */
[----:B------:R-:W-:Y:S01]  /*0f90*/  FFMA R0, R0, R3, R2 ;  /* 0x0000000300007223 */ /* 0x000fe20000000002 */
[----:B-1----:R-:W-:Y:S06]  /*0fa0*/  @!P0 BRA `(.L_x_49) ;  /* 0x0000000000148947 */ /* 0x002fec0003800000 */
[----:B------:R-:W0:Y:S01]  /*0fb0*/  LDCU UR6, c[0x0][0x3a8] ;  /* 0x00007500ff0677ac */ /* 0x000e220008000800 */
[----:B------:R-:W-:Y:S01]  /*0fc0*/  IMAD.MOV.U32 R0, RZ, RZ, R5 ;  /* 0x000000ffff007224 */ /* 0x000fe200078e0005 */
[----:B------:R-:W-:Y:S01]  /*0fd0*/  MOV R2, 0x1000 ;  /* 0x0000100000027802 */ /* 0x000fe20000000f00 */
[----:B0-----:R-:W-:-:S07]  /*0fe0*/  IMAD.U32 R3, RZ, RZ, UR6 ;  /* 0x00000006ff037e24 */ /* 0x001fce000f8e00ff */
[----:B------:R-:W-:Y:S05]  /*0ff0*/  CALL.REL.NOINC `($__internal_1_$__cuda_sm3x_div_rn_noftz_f32_slowpath) ;  /* 0x0000000000307944 */ /* 0x000fea0003c00000 */
.L_x_49:
[----:B------:R-:W-:Y:S05]  /*1000*/  BSYNC.RECONVERGENT B0 ;  /* 0x0000000000007941 */ /* 0x000fea0003800200 */
.L_x_48:
[----:B------:R-:W0:Y:S01]  /*1010*/  LDC.64 R2, c[0x0][0x398] ;  /* 0x0000e600ff027b82 */ /* 0x000e220000000a00 */
[----:B------:R-:W-:Y:S01]  /*1020*/  FMNMX R0, R0, 1, PT ;  /* 0x3f80000000007809 */ /* 0x000fe20003800000 */
[----:B0-----:R-:W-:-:S04]  /*1030*/  IMAD.WIDE R6, R6, 0x4, R2 ;  /* 0x0000000406067825 */ /* 0x001fc800078e0202 */
[----:B------:R-:W-:-:S05]  /*1040*/  FADD R3, -R0, 1 ;  /* 0x3f80000000037421 */ /* 0x000fca0000000100 */
[----:B------:R-:W-:Y:S01]  /*1050*/  STG.E desc[UR4][R6.64], R3 ;  /* 0x0000000306007986 */ /* 0x000fe2000c101904 */
[----:B------:R-:W-:Y:S05]  /*1060*/  EXIT ;  /* 0x000000000000794d */ /* 0x000fea0003800000 */
.L_x_47:
[----:B------:R-:W0:Y:S01]  /*1070*/  LDC.64 R2, c[0x0][0x398] ;  /* 0x0000e600ff027b82 */ /* 0x000e220000000a00 */
[----:B------:R-:W-:Y:S02]  /*1080*/  HFMA2 R5, -RZ, RZ, 1.75, 0 ;  /* 0x3f000000ff057431 */ /* 0x000fe400000001ff */
[----:B0-----:R-:W-:-:S05]  /*1090*/  IMAD.WIDE R2, R6, 0x4, R2 ;  /* 0x0000000406027825 */ /* 0x001fca00078e0202 */
[----:B------:R-:W-:Y:S01]  /*10a0*/  STG.E desc[UR4][R2.64], R5 ;  /* 0x0000000502007986 */ /* 0x000fe2000c101904 */
[----:B------:R-:W-:Y:S05]  /*10b0*/  EXIT ;  /* 0x000000000000794d */ /* 0x000fea0003800000 */
        .weak           $__internal_1_$__cuda_sm3x_div_rn_noftz_f32_slowpath
        .type           $__internal_1_$__cuda_sm3x_div_rn_noftz_f32_slowpath,@function
        .size           $__internal_1_$__cuda_sm3x_div_rn_noftz_f32_slowpath,(.L_x_107 - $__internal_1_$__cuda_sm3x_div_rn_noftz_f32_slowpath)
$__internal_1_$__cuda_sm3x_div_rn_noftz_f32_slowpath:
        /* <DEDUP_REMOVED lines=9> */
[----:B------:R-:W-:Y:S01]  /*1150*/  @!P0 MOV R4, RZ ;  /* 0x000000ff00048202 */ /* 0x000fe20000000f00 */
        /* <DEDUP_REMOVED lines=22> */
[----:B------:R-:W-:-:S03]  /*12c0*/  @!P1 FFMA R3, R3, 1.84467440737095516160e+19, RZ ;  /* 0x5f80000003039823 */ /* 0x000fc600000000ff */
[----:B------:R-:W-:-:S07]  /*12d0*/  @!P1 IADD3 R4, PT, PT, R4, 0x40, RZ ;  /* 0x0000004004049810 */ /* 0x000fce0007ffe0ff */
.L_x_51:
        /* <DEDUP_REMOVED lines=13> */
[----:B------:R-:W-:Y:S01]  /*13b0*/  FFMA R10, R7, R9, R0 ;  /* 0x00000009070a7223 */ /* 0x000fe20000000000 */
[----:B------:R-:W-:-:S03]  /*13c0*/  IADD3 R5, PT, PT, R5, R4, RZ ;  /* 0x0000000405057210 */ /* 0x000fc60007ffe0ff */
        /* <DEDUP_REMOVED lines=15> */
[C---:B------:R-:W-:Y:S01]  /*14c0*/  IADD3 R8, PT, PT, R7.reuse, 0x20, RZ ;  /* 0x0000002007087810 */ /* 0x040fe20007ffe0ff */
[CCC-:B------:R-:W-:Y:S01]  /*14d0*/  FFMA.RM R4, R14.reuse, R10.reuse, R9.reuse ;  /* 0x0000000a0e047223 */ /* 0x1c0fe20000004009 */
[----:B------:R-:W-:Y:S02]  /*14e0*/  ISETP.NE.AND P2, PT, R7, RZ, PT ;  /* 0x000000ff0700720c */ /* 0x000fe40003f45270 */
[----:B------:R-:W-:Y:S01]  /*14f0*/  LOP3.LUT R5, R3, 0x7fffff, RZ, 0xc0, !PT ;  /* 0x007fffff03057812 */ /* 0x000fe200078ec0ff */
[----:B------:R-:W-:Y:S01]  /*1500*/  FFMA.RP R3, R14, R10, R9 ;  /* 0x0000000a0e037223 */ /* 0x000fe20000008009 */
[----:B------:R-:W-:Y:S01]  /*1510*/  ISETP.NE.AND P1, PT, R7, RZ, PT ;  /* 0x000000ff0700720c */ /* 0x000fe20003f25270 */
[----:B------:R-:W-:Y:S01]  /*1520*/  IMAD.MOV R7, RZ, RZ, -R7 ;  /* 0x000000ffff077224 */ /* 0x000fe200078e0a07 */
[----:B------:R-:W-:Y:S02]  /*1530*/  LOP3.LUT R5, R5, 0x800000, RZ, 0xfc, !PT ;  /* 0x0080000005057812 */ /* 0x000fe400078efcff */
[----:B------:R-:W-:-:S02]  /*1540*/  FSETP.NEU.FTZ.AND P0, PT, R3, R4, PT ;  /* 0x000000040300720b */ /* 0x000fc40003f1d000 */
[----:B------:R-:W-:Y:S02]  /*1550*/  SHF.L.U32 R8, R5, R8, RZ ;  /* 0x0000000805087219 */ /* 0x000fe400000006ff */
[----:B------:R-:W-:Y:S02]  /*1560*/  SEL R4, R7, RZ, P2 ;  /* 0x000000ff07047207 */ /* 0x000fe40001000000 */
[----:B------:R-:W-:Y:S02]  /*1570*/  ISETP.NE.AND P1, PT, R8, RZ, P1 ;  /* 0x000000ff0800720c */ /* 0x000fe40000f25270 */
[----:B------:R-:W-:Y:S02]  /*1580*/  SHF.R.U32.HI R4, RZ, R4, R5 ;  /* 0x00000004ff047219 */ /* 0x000fe40000011605 */
[----:B------:R-:W-:Y:S02]  /*1590*/  PLOP3.LUT P0, PT, P0, P1, PT, 0xf8, 0x8f ;  /* 0x00000000008f781c */ /* 0x000fe40000703f70 */
[----:B------:R-:W-:-:S02]  /*15a0*/  SHF.R.U32.HI R8, RZ, 0x1, R4 ;  /* 0x00000001ff087819 */ /* 0x000fc40000011604 */
[----:B------:R-:W-:-:S04]  /*15b0*/  SEL R3, RZ, 0x1, !P0 ;  /* 0x00000001ff037807 */ /* 0x000fc80004000000 */
[----:B------:R-:W-:-:S04]  /*15c0*/  LOP3.LUT R3, R3, 0x1, R8, 0xf8, !PT ;  /* 0x0000000103037812 */ /* 0x000fc800078ef808 */
[----:B------:R-:W-:-:S05]  /*15d0*/  LOP3.LUT R3, R3, R4, RZ, 0xc0, !PT ;  /* 0x0000000403037212 */ /* 0x000fca00078ec0ff */
[----:B------:R-:W-:-:S05]  /*15e0*/  IMAD.IADD R3, R8, 0x1, R3 ;  /* 0x0000000108037824 */ /* 0x000fca00078e0203 */
[----:B------:R-:W-:Y:S01]  /*15f0*/  LOP3.LUT R0, R3, R0, RZ, 0xfc, !PT ;  /* 0x0000000003007212 */ /* 0x000fe200078efcff */
[----:B------:R-:W-:Y:S06]  /*1600*/  BRA `(.L_x_59) ;  /* 0x0000000000107947 */ /* 0x000fec0003800000 */
.L_x_58:
[----:B------:R-:W-:-:S04]  /*1610*/  LOP3.LUT R0, R0, 0x80000000, RZ, 0xc0, !PT ;  /* 0x8000000000007812 */ /* 0x000fc800078ec0ff */
[----:B------:R-:W-:Y:S01]  /*1620*/  LOP3.LUT R0, R0, 0x7f800000, RZ, 0xfc, !PT ;  /* 0x7f80000000007812 */ /* 0x000fe200078efcff */
[----:B------:R-:W-:Y:S06]  /*1630*/  BRA `(.L_x_59) ;  /* 0x0000000000047947 */ /* 0x000fec0003800000 */
.L_x_57:
[----:B------:R-:W-:-:S07]  /*1640*/  LEA R0, R5, R0, 0x17 ;  /* 0x0000000005007211 */ /* 0x000fce00078eb8ff */
.L_x_59:
[----:B------:R-:W-:Y:S05]  /*1650*/  BSYNC.RECONVERGENT B3 ;  /* 0x0000000000037941 */ /* 0x000fea0003800200 */
.L_x_56:
[----:B------:R-:W-:Y:S05]  /*1660*/  BRA `(.L_x_60) ;  /* 0x0000000000207947 */ /* 0x000fea0003800000 */
.L_x_55:
[----:B------:R-:W-:-:S04]  /*1670*/  LOP3.LUT R0, R3, 0x80000000, R0, 0x48, !PT ;  /* 0x8000000003007812 */ /* 0x000fc800078e4800 */
[----:B------:R-:W-:Y:S01]  /*1680*/  LOP3.LUT R0, R0, 0x7f800000, RZ, 0xfc, !PT ;  /* 0x7f80000000007812 */ /* 0x000fe200078efcff */
[----:B------:R-:W-:Y:S06]  /*1690*/  BRA `(.L_x_60) ;  /* 0x0000000000147947 */ /* 0x000fec0003800000 */
.L_x_54:
[----:B------:R-:W-:Y:S01]  /*16a0*/  LOP3.LUT R0, R3, 0x80000000, R0, 0x48, !PT ;  /* 0x8000000003007812 */ /* 0x000fe200078e4800 */
[----:B------:R-:W-:Y:S06]  /*16b0*/  BRA `(.L_x_60) ;  /* 0x00000000000c7947 */ /* 0x000fec0003800000 */
.L_x_53:
[----:B------:R-:W0:Y:S01]  /*16c0*/  MUFU.RSQ R0, -QNAN ;  /* 0xffc0000000007908 */ /* 0x000e220000001400 */
[----:B------:R-:W-:Y:S05]  /*16d0*/  BRA `(.L_x_60) ;  /* 0x0000000000047947 */ /* 0x000fea0003800000 */
.L_x_52:
[----:B------:R-:W-:-:S07]  /*16e0*/  FADD.FTZ R0, R0, R3 ;  /* 0x0000000300007221 */ /* 0x000fce0000010000 */
.L_x_60:
[----:B------:R-:W-:Y:S05]  /*16f0*/  BSYNC.RECONVERGENT B2 ;  /* 0x0000000000027941 */ /* 0x000fea0003800200 */
.L_x_50:
[----:B------:R-:W-:-:S04]  /*1700*/  IMAD.MOV.U32 R3, RZ, RZ, 0x0 ;  /* 0x00000000ff037424 */ /* 0x000fc800078e00ff */
[----:B0-----:R-:W-:Y:S05]  /*1710*/  RET.REL.NODEC R2 `(compute_local_contact_order) ;  /* 0xffffffe802387950 */ /* 0x001fea0003c3ffff */
.L_x_61:
        /* <DEDUP_REMOVED lines=14> */
.L_x_107:


//--------------------- .text.build_hessian_and_distances --------------------------
	.section	.text.build_hessian_and_distances,"ax",@progbits
	.align	128
        .global         build_hessian_and_distances
        .type           build_hessian_and_distances,@function
        .size           build_hessian_and_distances,(.L_x_109 - build_hessian_and_distances)
        .other          build_hessian_and_distances,@"STO_CUDA_ENTRY STV_DEFAULT"
build_hessian_and_distances:
.text.build_hessian_and_distances:
[----:B------:R-:W-:Y:S08]  /*0000*/  LDC R1, c[0x0][0x37c] ;  /* 0x0000df00ff017b82 */ /* 0x000ff00000000800 */
[----:B------:R-:W0:Y:S01]  /*0010*/  LDC R7, c[0x0][0x370] ;  /* 0x0000dc00ff077b82 */ /* 0x000e220000000800 */
[----:B------:R-:W1:Y:S07]  /*0020*/  S2R R26, SR_TID.X ;  /* 0x00000000001a7919 */ /* 0x000e6e0000002100 */
[----:B------:R-:W2:Y:S08]  /*0030*/  LDC R5, c[0x0][0x3b0] ;  /* 0x0000ec00ff057b82 */ /* 0x000eb00000000800 */
[----:B------:R-:W3:Y:S01]  /*0040*/  S2UR UR4, SR_CTAID.X ;  /* 0x00000000000479c3 */ /* 0x000ee20000002500 */
[----:B0-----:R-:W0:Y:S01]  /*0050*/  I2F.U32.RP R4, R7 ;  /* 0x0000000700047306 */ /* 0x001e220000209000 */
[----:B------:R-:W-:-:S02]  /*0060*/  ISETP.NE.U32.AND P2, PT, R7, RZ, PT ;  /* 0x000000ff0700720c */ /* 0x000fc40003f45070 */
[----:B--2---:R-:W-:-:S05]  /*0070*/  IADD3 R0, PT, PT, R5, -0x1, RZ ;  /* 0xffffffff05007810 */ /* 0x004fca0007ffe0ff */
[----:B------:R-:W-:Y:S01]  /*0080*/  IMAD R0, R0, R5, RZ ;  /* 0x0000000500007224 */ /* 0x000fe200078e02ff */
[----:B0-----:R-:W0:Y:S04]  /*0090*/  MUFU.RCP R4, R4 ;  /* 0x0000000400047308 */ /* 0x001e280000001000 */
[----:B------:R-:W-:-:S04]  /*00a0*/  LEA.HI R0, R0, R0, RZ, 0x1 ;  /* 0x0000000000007211 */ /* 0x000fc800078f08ff */
[----:B------:R-:W-:Y:S02]  /*00b0*/  SHF.R.S32.HI R0, RZ, 0x1, R0 ;  /* 0x00000001ff007819 */ /* 0x000fe40000011400 */
[----:B0-----:R-:W-:-:S06]  /*00c0*/  IADD3 R3, PT, PT, R4, 0xffffffe, RZ ;  /* 0x0ffffffe04037810 */ /* 0x001fcc0007ffe0ff */
[----:B------:R-:W0:Y:S02]  /*00d0*/  F2I.FTZ.U32.TRUNC.NTZ R3, R3 ;  /* 0x0000000300037305 */ /* 0x000e24000021f000 */
[----:B0-----:R-:W-:-:S05]  /*00e0*/  IADD3 R2, PT, PT, RZ, -R3, RZ ;  /* 0x80000003ff027210 */ /* 0x001fca0007ffe0ff */
[----:B------:R-:W-:Y:S02]  /*00f0*/  IMAD R5, R2, R7, RZ ;  /* 0x0000000702057224 */ /* 0x000fe400078e02ff */
[----:B------:R-:W-:-:S05]  /*0100*/  HFMA2 R2, -RZ, RZ, 0, 0 ;  /* 0x00000000ff027431 */ /* 0x000fca00000001ff */
[----:B------:R-:W-:Y:S01]  /*0110*/  IMAD.HI.U32 R5, R3, R5, R2 ;  /* 0x0000000503057227 */ /* 0x000fe200078e0002 */
[----:B------:R-:W-:-:S05]  /*0120*/  IADD3 R2, PT, PT, R7, -0x1, R0 ;  /* 0xffffffff07027810 */ /* 0x000fca0007ffe000 */
[----:B------:R-:W-:-:S05]  /*0130*/  IMAD.HI.U32 R5, R5, R2, RZ ;  /* 0x0000000205057227 */ /* 0x000fca00078e00ff */
[----:B------:R-:W-:-:S05]  /*0140*/  IADD3 R3, PT, PT, -R5, RZ, RZ ;  /* 0x000000ff05037210 */ /* 0x000fca0007ffe1ff */
[----:B------:R-:W-:-:S05]  /*0150*/  IMAD R2, R7, R3, R2 ;  /* 0x0000000307027224 */ /* 0x000fca00078e0202 */
[----:B------:R-:W-:-:S13]  /*0160*/  ISETP.GE.U32.AND P0, PT, R2, R7, PT ;  /* 0x000000070200720c */ /* 0x000fda0003f06070 */
[-C--:B------:R-:W-:Y:S02]  /*0170*/  @P0 IADD3 R2, PT, PT, R2, -R7.reuse, RZ ;  /* 0x8000000702020210 */ /* 0x080fe40007ffe0ff */
[----:B------:R-:W-:Y:S02]  /*0180*/  @P0 IADD3 R5, PT, PT, R5, 0x1, RZ ;  /* 0x0000000105050810 */ /* 0x000fe40007ffe0ff */
[----:B------:R-:W-:-:S13]  /*0190*/  ISETP.GE.U32.AND P1, PT, R2, R7, PT ;  /* 0x000000070200720c */ /* 0x000fda0003f26070 */
[----:B------:R-:W-:Y:S02]  /*01a0*/  @P1 IADD3 R5, PT, PT, R5, 0x1, RZ ;  /* 0x0000000105051810 */ /* 0x000fe40007ffe0ff */
[----:B------:R-:W-:-:S05]  /*01b0*/  @!P2 LOP3.LUT R5, RZ, R7, RZ, 0x33, !PT ;  /* 0x00000007ff05a212 */ /* 0x000fca00078e33ff */
[C---:B---3--:R-:W-:Y:S02]  /*01c0*/  IMAD R29, R5.reuse, UR4, R5 ;  /* 0x00000004051d7c24 */ /* 0x048fe4000f8e0205 */
[----:B-1----:R-:W-:-:S03]  /*01d0*/  IMAD R26, R5, UR4, R26 ;  /* 0x00000004051a7c24 */ /* 0x002fc6000f8e021a */
[----:B------:R-:W-:-:S04]  /*01e0*/  VIMNMX R29, PT, PT, R0, R29, PT ;  /* 0x0000001d001d7248 */ /* 0x000fc80003fe0100 */
[----:B------:R-:W-:-:S13]  /*01f0*/  ISETP.GE.AND P0, PT, R26, R29, PT ;  /* 0x0000001d1a00720c */ /* 0x000fda0003f06270 */
[----:B------:R-:W-:Y:S05]  /*0200*/  @P0 EXIT ;  /* 0x000000000000094d */ /* 0x000fea0003800000 */
[----:B------:R-:W0:Y:S01]  /*0210*/  LDC R27, c[0x0][0x3b0] ;  /* 0x0000ec00ff1b7b82 */ /* 0x000e220000000800 */
[----:B------:R-:W1:Y:S01]  /*0220*/  LDCU.64 UR4, c[0x0][0x358] ;  /* 0x00006b00ff0477ac */ /* 0x000e620008000a00 */
[----:B------:R-:W2:Y:S06]  /*0230*/  LDCU UR6, c[0x0][0x3b0] ;  /* 0x00007600ff0677ac */ /* 0x000eac0008000800 */
[----:B------:R-:W3:Y:S08]  /*0240*/  LDC.64 R4, c[0x0][0x380] ;  /* 0x0000e000ff047b82 */ /* 0x000ef00000000a00 */
[----:B------:R-:W4:Y:S02]  /*0250*/  LDC.64 R2, c[0x0][0x398] ;  /* 0x0000e600ff027b82 */ /* 0x000f240000000a00 */
.L_x_92:
[----:B--2---:R-:W-:Y:S01]  /*0260*/  I2FP.F32.S32 R0, R26 ;  /* 0x0000001a00007245 */ /* 0x004fe20000201400 */
[----:B------:R-:W-:Y:S05]  /*0270*/  YIELD ;  /* 0x0000000000007946 */ /* 0x000fea0003800000 */
[----:B-1----:R-:W-:Y:S01]  /*0280*/  MOV R7, 0x41000000 ;  /* 0x4100000000077802 */ /* 0x002fe20000000f00 */
[----:B------:R-:W-:Y:S04]  /*0290*/  BSSY.RECONVERGENT B0, `(.L_x_62) ;  /* 0x000000f000007945 */ /* 0x000fe80003800200 */
[----:B------:R-:W-:-:S04]  /*02a0*/  FFMA R7, R0, R7, 1 ;  /* 0x3f80000000077423 */ /* 0x000fc80000000007 */
[----:B0-----:R0:W0:Y:S01]  /*02b0*/  MUFU.RSQ R6, R7 ;  /* 0x0000000700067308 */ /* 0x0010220000001400 */
[----:B------:R-:W-:-:S04]  /*02c0*/  IADD3 R0, PT, PT, R7, -0xd000000, RZ ;  /* 0xf300000007007810 */ /* 0x000fc80007ffe0ff */
[----:B------:R-:W-:-:S13]  /*02d0*/  ISETP.GT.U32.AND P0, PT, R0, 0x727fffff, PT ;  /* 0x727fffff0000780c */ /* 0x000fda0003f04070 */
[----:B0-----:R-:W-:Y:S05]  /*02e0*/  @!P0 BRA `(.L_x_63) ;  /* 0x0000000000148947 */ /* 0x001fea0003800000 */
[----:B------:R-:W-:Y:S02]  /*02f0*/  MOV R0, R7 ;  /* 0x0000000700007202 */ /* 0x000fe40000000f00 */
[----:B------:R-:W-:-:S07]  /*0300*/  MOV R15, 0x320 ;  /* 0x00000320000f7802 */ /* 0x000fce0000000f00 */
[----:B-1234-:R-:W-:Y:S05]  /*0310*/  CALL.REL.NOINC `($__internal_2_$__cuda_sm20_sqrt_rn_f32_slowpath) ;  /* 0x0000001000d47944 */ /* 0x01efea0003c00000 */
[----:B------:R-:W-:Y:S01]  /*0320*/  MOV R0, R19 ;  /* 0x0000001300007202 */ /* 0x000fe20000000f00 */
[----:B------:R-:W-:Y:S06]  /*0330*/  BRA `(.L_x_64) ;  /* 0x0000000000107947 */ /* 0x000fec0003800000 */
.L_x_63:
[----:B------:R-:W-:Y:S01]  /*0340*/  FMUL.FTZ R0, R7, R6 ;  /* 0x0000000607007220 */ /* 0x000fe20000410000 */
[----:B------:R-:W-:-:S03]  /*0350*/  FMUL.FTZ R6, R6, 0.5 ;  /* 0x3f00000006067820 */ /* 0x000fc60000410000 */
[----:B------:R-:W-:-:S04]  /*0360*/  FFMA R7, -R0, R0, R7 ;  /* 0x0000000000077223 */ /* 0x000fc80000000107 */
[----:B------:R-:W-:-:S07]  /*0370*/  FFMA R0, R7, R6, R0 ;  /* 0x0000000607007223 */ /* 0x000fce0000000000 */
.L_x_64:
[----:B-12---:R-:W-:Y:S05]  /*0380*/  BSYNC.RECONVERGENT B0 ;  /* 0x0000000000007941 */ /* 0x006fea0003800200 */
.L_x_62:
[----:B------:R-:W-:Y:S01]  /*0390*/  FADD R0, R0, 1 ;  /* 0x3f80000000007421 */ /* 0x000fe20000000000 */
[----:B------:R-:W-:Y:S03]  /*03a0*/  BSSY.RECONVERGENT B0, `(.L_x_65) ;  /* 0x0000128000007945 */ /* 0x000fe60003800200 */
[----:B------:R-:W-:-:S04]  /*03b0*/  FMUL R0, R0, 0.5 ;  /* 0x3f00000000007820 */ /* 0x000fc80000400000 */
[----:B------:R-:W0:Y:S02]  /*03c0*/  F2I.TRUNC.NTZ R7, R0 ;  /* 0x0000000000077305 */ /* 0x000e24000020f100 */
[C---:B0-----:R-:W-:Y:S02]  /*03d0*/  IADD3 R6, PT, PT, R7.reuse, -0x1, RZ ;  /* 0xffffffff07067810 */ /* 0x041fe40007ffe0ff */
[----:B------:R-:W-:-:S03]  /*03e0*/  ISETP.GE.AND P0, PT, R7, R27, PT ;  /* 0x0000001b0700720c */ /* 0x000fc60003f06270 */
[----:B------:R-:W-:-:S05]  /*03f0*/  IMAD R6, R7, R6, RZ ;  /* 0x0000000607067224 */ /* 0x000fca00078e02ff */
[----:B------:R-:W-:-:S04]  /*0400*/  LEA.HI R6, R6, R6, RZ, 0x1 ;  /* 0x0000000606067211 */ /* 0x000fc800078f08ff */
[----:B------:R-:W-:Y:S02]  /*0410*/  SHF.R.S32.HI R9, RZ, 0x1, R6 ;  /* 0x00000001ff097819 */ /* 0x000fe40000011406 */
[----:B------:R-:W-:Y:S02]  /*0420*/  @P0 IADD3 R7, PT, PT, R27, -0x1, RZ ;  /* 0xffffffff1b070810 */ /* 0x000fe40007ffe0ff */
[----:B------:R-:W-:-:S04]  /*0430*/  IADD3 R6, PT, PT, -R9, R26, RZ ;  /* 0x0000001a09067210 */ /* 0x000fc80007ffe1ff */
[----:B------:R-:W-:-:S13]  /*0440*/  ISETP.GE.AND P0, PT, R6, R7, PT ;  /* 0x000000070600720c */ /* 0x000fda0003f06270 */
[----:B------:R-:W-:-:S04]  /*0450*/  @P0 IADD3 R6, PT, PT, R7, -0x1, RZ ;  /* 0xffffffff07060810 */ /* 0x000fc80007ffe0ff */
[----:B------:R-:W-:-:S13]  /*0460*/  ISETP.GE.AND P0, PT, R6, RZ, PT ;  /* 0x000000ff0600720c */ /* 0x000fda0003f06270 */
[----:B------:R-:W-:Y:S05]  /*0470*/  @!P0 BRA `(.L_x_66) ;  /* 0x0000001000688947 */ /* 0x000fea0003800000 */
[----:B------:R-:W-:Y:S02]  /*0480*/  IMAD R9, R7, 0x3, RZ ;  /* 0x0000000307097824 */ /* 0x000fe400078e02ff */
[----:B------:R-:W-:Y:S02]  /*0490*/  IMAD R8, R6, 0x3, RZ ;  /* 0x0000000306087824 */ /* 0x000fe400078e02ff */
[----:B---3--:R-:W-:-:S04]  /*04a0*/  IMAD.WIDE R10, R9, 0x4, R4 ;  /* 0x00000004090a7825 */ /* 0x008fc800078e0204 */
[----:B------:R-:W-:Y:S01]  /*04b0*/  IMAD.WIDE.U32 R12, R8, 0x4, R4 ;  /* 0x00000004080c7825 */ /* 0x000fe200078e0004 */
[----:B------:R-:W2:Y:S04]  /*04c0*/  LDG.E.CONSTANT R25, desc[UR4][R10.64+0x4] ;  /* 0x000004040a197981 */ /* 0x000ea8000c1e9900 */
[----:B------:R-:W2:Y:S04]  /*04d0*/  LDG.E.CONSTANT R0, desc[UR4][R12.64+0x4] ;  /* 0x000004040c007981 */ /* 0x000ea8000c1e9900 */
[----:B------:R-:W3:Y:S04]  /*04e0*/  LDG.E.CONSTANT R24, desc[UR4][R10.64] ;  /* 0x000000040a187981 */ /* 0x000ee8000c1e9900 */
[----:B------:R-:W3:Y:S04]  /*04f0*/  LDG.E.CONSTANT R15, desc[UR4][R12.64] ;  /* 0x000000040c0f7981 */ /* 0x000ee8000c1e9900 */
[----:B------:R-:W5:Y:S04]  /*0500*/  LDG.E.CONSTANT R23, desc[UR4][R10.64+0x8] ;  /* 0x000008040a177981 */ /* 0x000f68000c1e9900 */
[----:B------:R-:W5:Y:S01]  /*0510*/  LDG.E.CONSTANT R14, desc[UR4][R12.64+0x8] ;  /* 0x000008040c0e7981 */ /* 0x000f62000c1e9900 */
[----:B------:R-:W-:Y:S01]  /*0520*/  BSSY.RECONVERGENT B1, `(.L_x_67) ;  /* 0x0000012000017945 */ /* 0x000fe20003800200 */
[----:B--2---:R-:W-:Y:S01]  /*0530*/  FADD R25, -R25, R0 ;  /* 0x0000000019197221 */ /* 0x004fe20000000100 */
[----:B---3--:R-:W-:-:S03]  /*0540*/  FADD R24, -R24, R15 ;  /* 0x0000000f18187221 */ /* 0x008fc60000000100 */
[----:B------:R-:W-:-:S04]  /*0550*/  FMUL R15, R25, R25 ;  /* 0x00000019190f7220 */ /* 0x000fc80000400000 */
[----:B------:R-:W-:Y:S01]  /*0560*/  FFMA R0, R24, R24, R15 ;  /* 0x0000001818007223 */ /* 0x000fe2000000000f */
[----:B-----5:R-:W-:-:S04]  /*0570*/  FADD R23, -R23, R14 ;  /* 0x0000000e17177221 */ /* 0x020fc80000000100 */
[----:B------:R-:W-:-:S04]  /*0580*/  FFMA R0, R23, R23, R0 ;  /* 0x0000001717007223 */ /* 0x000fc80000000000 */
[----:B------:R0:W1:Y:S01]  /*0590*/  MUFU.RSQ R15, R0 ;  /* 0x00000000000f7308 */ /* 0x0000620000001400 */
[----:B------:R-:W-:-:S04]  /*05a0*/  IADD3 R14, PT, PT, R0, -0xd000000, RZ ;  /* 0xf3000000000e7810 */ /* 0x000fc80007ffe0ff */
[----:B------:R-:W-:-:S13]  /*05b0*/  ISETP.GT.U32.AND P0, PT, R14, 0x727fffff, PT ;  /* 0x727fffff0e00780c */ /* 0x000fda0003f04070 */
[----:B01----:R-:W-:Y:S05]  /*05c0*/  @!P0 BRA `(.L_x_68) ;  /* 0x00000000000c8947 */ /* 0x003fea0003800000 */
[----:B------:R-:W-:-:S07]  /*05d0*/  MOV R15, 0x5f0 ;  /* 0x000005f0000f7802 */ /* 0x000fce0000000f00 */
[----:B----4-:R-:W-:Y:S05]  /*05e0*/  CALL.REL.NOINC `($__internal_2_$__cuda_sm20_sqrt_rn_f32_slowpath) ;  /* 0x0000001000207944 */ /* 0x010fea0003c00000 */
[----:B------:R-:W-:Y:S05]  /*05f0*/  BRA `(.L_x_69) ;  /* 0x0000000000107947 */ /* 0x000fea0003800000 */
.L_x_68:
[----:B------:R-:W-:Y:S01]  /*0600*/  FMUL.FTZ R19, R0, R15 ;  /* 0x0000000f00137220 */ /* 0x000fe20000410000 */
[----:B------:R-:W-:-:S03]  /*0610*/  FMUL.FTZ R11, R15, 0.5 ;  /* 0x3f0000000f0b7820 */ /* 0x000fc60000410000 */
[----:B------:R-:W-:-:S04]  /*0620*/  FFMA R10, -R19, R19, R0 ;  /* 0x00000013130a7223 */ /* 0x000fc80000000100 */
[----:B------:R-:W-:-:S07]  /*0630*/  FFMA R19, R10, R11, R19 ;  /* 0x0000000b0a137223 */ /* 0x000fce0000000013 */
.L_x_69:
[----:B------:R-:W-:Y:S05]  /*0640*/  BSYNC.RECONVERGENT B1 ;  /* 0x0000000000017941 */ /* 0x000fea0003800200 */
.L_x_67:
[----:B------:R-:W0:Y:S02]  /*0650*/  LDC.64 R16, c[0x0][0x388] ;  /* 0x0000e200ff107b82 */ /* 0x000e240000000a00 */
[----:B0-----:R-:W-:-:S04]  /*0660*/  IMAD.WIDE R14, R7, 0x4, R16 ;  /* 0x00000004070e7825 */ /* 0x001fc800078e0210 */
[----:B------:R-:W-:Y:S02]  /*0670*/  IMAD.WIDE.U32 R16, R6, 0x4, R16 ;  /* 0x0000000406107825 */ /* 0x000fe400078e0010 */
[----:B------:R-:W2:Y:S04]  /*0680*/  LDG.E.CONSTANT R14, desc[UR4][R14.64] ;  /* 0x000000040e0e7981 */ /* 0x000ea8000c1e9900 */
[----:B------:R-:W2:Y:S01]  /*0690*/  LDG.E.CONSTANT R17, desc[UR4][R16.64] ;  /* 0x0000000410117981 */ /* 0x000ea2000c1e9900 */
[----:B------:R-:W-:Y:S01]  /*06a0*/  IMAD R11, R7, UR6, R6 ;  /* 0x00000006070b7c24 */ /* 0x000fe2000f8e0206 */
[----:B------:R-:W-:Y:S01]  /*06b0*/  FSETP.GT.AND P1, PT, R0, 0.0099999997764825820923, PT ;  /* 0x3c23d70a0000780b */ /* 0x000fe20003f24000 */
[----:B------:R-:W-:Y:S01]  /*06c0*/  IMAD R13, R6, UR6, R7 ;  /* 0x00000006060d7c24 */ /* 0x000fe2000f8e0207 */
[----:B------:R-:W-:Y:S02]  /*06d0*/  BSSY.RECONVERGENT B1, `(.L_x_70) ;  /* 0x0000017000017945 */ /* 0x000fe40003800200 */
[----:B------:R-:W-:Y:S01]  /*06e0*/  FSETP.GEU.OR P1, PT, R0, 169, !P1 ;  /* 0x432900000000780b */ /* 0x000fe20004f2e400 */
[----:B----4-:R-:W-:Y:S01]  /*06f0*/  IMAD.WIDE R12, R13, 0x4, R2 ;  /* 0x000000040d0c7825 */ /* 0x010fe200078e0202 */
[----:B--2---:R-:W-:-:S04]  /*0700*/  IADD3 R10, PT, PT, R14, -R17, RZ ;  /* 0x800000110e0a7210 */ /* 0x004fc80007ffe0ff */
[----:B------:R-:W-:Y:S01]  /*0710*/  IABS R18, R10 ;  /* 0x0000000a00127213 */ /* 0x000fe20000000000 */
[----:B------:R-:W-:-:S03]  /*0720*/  IMAD.WIDE R10, R11, 0x4, R2 ;  /* 0x000000040b0a7825 */ /* 0x000fc600078e0202 */
[----:B------:R-:W-:Y:S02]  /*0730*/  ISETP.GE.AND P0, PT, R18, 0x3, PT ;  /* 0x000000031200780c */ /* 0x000fe40003f06270 */
[----:B------:R0:W-:Y:S02]  /*0740*/  STG.E desc[UR4][R10.64], R19 ;  /* 0x000000130a007986 */ /* 0x0001e4000c101904 */
[----:B------:R-:W-:Y:S02]  /*0750*/  FSETP.GEU.OR P0, PT, R0, 64, !P0 ;  /* 0x428000000000780b */ /* 0x000fe4000470e400 */
[----:B------:R0:W-:Y:S11]  /*0760*/  STG.E desc[UR4][R12.64], R19 ;  /* 0x000000130c007986 */ /* 0x0001f6000c101904 */
[----:B------:R-:W-:Y:S05]  /*0770*/  @P0 BRA `(.L_x_71) ;  /* 0x0000000000300947 */ /* 0x000fea0003800000 */
[----:B------:R-:W1:Y:S01]  /*0780*/  LDC.64 R14, c[0x0][0x3a0] ;  /* 0x0000e800ff0e7b82 */ /* 0x000e620000000a00 */
[----:B------:R-:W-:Y:S01]  /*0790*/  HFMA2 R21, -RZ, RZ, 0, 5.9604644775390625e-08 ;  /* 0x00000001ff157431 */ /* 0x000fe200000001ff */
[----:B0-----:R-:W-:-:S06]  /*07a0*/  I2FP.F32.S32 R19, R18 ;  /* 0x0000001200137245 */ /* 0x001fcc0000201400 */
[----:B------:R-:W0:Y:S01]  /*07b0*/  LDC.64 R12, c[0x0][0x3a8] ;  /* 0x0000ea00ff0c7b82 */ /* 0x000e220000000a00 */
[----:B-1----:R-:W-:-:S04]  /*07c0*/  IMAD.WIDE R10, R7, 0x4, R14 ;  /* 0x00000004070a7825 */ /* 0x002fc800078e020e */
[C---:B------:R-:W-:Y:S01]  /*07d0*/  IMAD.WIDE.U32 R14, R6.reuse, 0x4, R14 ;  /* 0x00000004060e7825 */ /* 0x040fe200078e000e */
[----:B------:R1:W-:Y:S03]  /*07e0*/  REDG.E.ADD.STRONG.GPU desc[UR4][R10.64], R21 ;  /* 0x000000150a00798e */ /* 0x0003e6000c12e104 */
[--C-:B0-----:R-:W-:Y:S01]  /*07f0*/  IMAD.WIDE R16, R7, 0x4, R12.reuse ;  /* 0x0000000407107825 */ /* 0x101fe200078e020c */
[----:B------:R1:W-:Y:S03]  /*0800*/  REDG.E.ADD.STRONG.GPU desc[UR4][R14.64], R21 ;  /* 0x000000150e00798e */ /* 0x0003e6000c12e104 */
[----:B------:R-:W-:Y:S01]  /*0810*/  IMAD.WIDE.U32 R6, R6, 0x4, R12 ;  /* 0x0000000406067825 */ /* 0x000fe200078e000c */
[----:B------:R1:W-:Y:S04]  /*0820*/  REDG.E.ADD.F32.FTZ.RN.STRONG.GPU desc[UR4][R16.64], R19 ;  /* 0x00000013100079a6 */ /* 0x0003e8000c12f304 */
[----:B------:R1:W-:Y:S02]  /*0830*/  REDG.E.ADD.F32.FTZ.RN.STRONG.GPU desc[UR4][R6.64], R19 ;  /* 0x00000013060079a6 */ /* 0x0003e4000c12f304 */
.L_x_71:
[----:B------:R-:W-:Y:S05]  /*0840*/  BSYNC.RECONVERGENT B1 ;  /* 0x0000000000017941 */ /* 0x000fea0003800200 */
.L_x_70:
[----:B------:R-:W-:Y:S05]  /*0850*/  @P1 BRA `(.L_x_66) ;  /* 0x0000000c00701947 */ /* 0x000fea0003800000 */
[----:B-1----:R-:W-:Y:S01]  /*0860*/  FMUL R7, R25, R25 ;  /* 0x0000001919077220 */ /* 0x002fe20000400000 */
[----:B0-----:R-:W0:Y:S01]  /*0870*/  LDC R11, c[0x0][0x3b4] ;  /* 0x0000ed00ff0b7b82 */ /* 0x001e220000000800 */
[----:B------:R-:W-:Y:S02]  /*0880*/  BSSY.RECONVERGENT B3, `(.L_x_72) ;  /* 0x000000f000037945 */ /* 0x000fe40003800200 */
[----:B------:R-:W-:-:S04]  /*0890*/  FFMA R22, R24, R24, R7 ;  /* 0x0000001818167223 */ /* 0x000fc80000000007 */
[----:B------:R-:W-:-:S04]  /*08a0*/  FFMA R22, R23, R23, R22 ;  /* 0x0000001717167223 */ /* 0x000fc80000000016 */
[----:B------:R-:W1:Y:S08]  /*08b0*/  MUFU.RCP R7, R22 ;  /* 0x0000001600077308 */ /* 0x000e700000001000 */
[----:B0-----:R-:W0:Y:S01]  /*08c0*/  FCHK P0, -R11, R22 ;  /* 0x000000160b007302 */ /* 0x001e220000000100 */
[----:B-1----:R-:W-:-:S04]  /*08d0*/  FFMA R20, -R22, R7, 1 ;  /* 0x3f80000016147423 */ /* 0x002fc80000000107 */
[----:B------:R-:W-:-:S04]  /*08e0*/  FFMA R20, R7, R20, R7 ;  /* 0x0000001407147223 */ /* 0x000fc80000000007 */
[----:B------:R-:W-:-:S04]  /*08f0*/  FFMA R7, R20, -R11, RZ ;  /* 0x8000000b14077223 */ /* 0x000fc800000000ff */
[----:B------:R-:W-:-:S04]  /*0900*/  FFMA R0, -R22, R7, -R11 ;  /* 0x0000000716007223 */ /* 0x000fc8000000090b */
[----:B------:R-:W-:Y:S01]  /*0910*/  FFMA R20, R20, R0, R7 ;  /* 0x0000000014147223 */ /* 0x000fe20000000007 */
[----:B0-----:R-:W-:Y:S06]  /*0920*/  @!P0 BRA `(.L_x_73) ;  /* 0x0000000000108947 */ /* 0x001fec0003800000 */
[----:B------:R-:W-:Y:S01]  /*0930*/  FADD R0, -R11, -RZ ;  /* 0x800000ff0b007221 */ /* 0x000fe20000000100 */
[----:B------:R-:W-:-:S07]  /*0940*/  MOV R28, 0x960 ;  /* 0x00000960001c7802 */ /* 0x000fce0000000f00 */
[----:B------:R-:W-:Y:S05]  /*0950*/  CALL.REL.NOINC `($__internal_3_$__cuda_sm3x_div_rn_noftz_f32_slowpath) ;  /* 0x0000000c00a07944 */ /* 0x000fea0003c00000 */
[----:B------:R-:W-:-:S07]  /*0960*/  MOV R20, R0 ;  /* 0x0000000000147202 */ /* 0x000fce0000000f00 */
.L_x_73:
[----:B------:R-:W-:Y:S05]  /*0970*/  BSYNC.RECONVERGENT B3 ;  /* 0x0000000000037941 */ /* 0x000fea0003800200 */
.L_x_72:
[----:B------:R-:W0:Y:S01]  /*0980*/  MUFU.RCP R7, R22 ;  /* 0x0000001600077308 */ /* 0x000e220000001000 */
[C---:B------:R-:W-:Y:S01]  /*0990*/  FMUL R10, R24.reuse, R20 ;  /* 0x00000014180a7220 */ /* 0x040fe20000400000 */
[----:B------:R-:W-:Y:S01]  /*09a0*/  IMAD R21, R27, 0x3, RZ ;  /* 0x000000031b157824 */ /* 0x000fe200078e02ff */
[----:B------:R-:W-:Y:S02]  /*09b0*/  BSSY.RECONVERGENT B3, `(.L_x_74) ;  /* 0x0000010000037945 */ /* 0x000fe40003800200 */
[----:B------:R-:W-:-:S04]  /*09c0*/  FMUL R13, R24, R10 ;  /* 0x0000000a180d7220 */ /* 0x000fc80000400000 */
[----:B------:R-:W1:Y:S01]  /*09d0*/  FCHK P0, R13, R22 ;  /* 0x000000160d007302 */ /* 0x000e620000000000 */
[----:B0-----:R-:W-:-:S04]  /*09e0*/  FFMA R0, -R22, R7, 1 ;  /* 0x3f80000016007423 */ /* 0x001fc80000000107 */
[----:B------:R-:W-:Y:S01]  /*09f0*/  FFMA R0, R7, R0, R7 ;  /* 0x0000000007007223 */ /* 0x000fe20000000007 */
[----:B------:R-:W-:-:S03]  /*0a00*/  IMAD R7, R9, R21, RZ ;  /* 0x0000001509077224 */ /* 0x000fc600078e02ff */
[----:B------:R-:W-:Y:S02]  /*0a10*/  FFMA R11, R0, R13, RZ ;  /* 0x0000000d000b7223 */ /* 0x000fe400000000ff */
[----:B------:R-:W-:Y:S02]  /*0a20*/  IADD3 R14, PT, PT, R9, R7, RZ ;  /* 0x00000007090e7210 */ /* 0x000fe40007ffe0ff */
[----:B------:R-:W-:-:S04]  /*0a30*/  FFMA R6, -R22, R11, R13 ;  /* 0x0000000b16067223 */ /* 0x000fc8000000010d */
[----:B------:R-:W-:Y:S01]  /*0a40*/  FFMA R11, R0, R6, R11 ;  /* 0x00000006000b7223 */ /* 0x000fe2000000000b */
[----:B------:R-:W-:Y:S01]  /*0a50*/  IMAD R6, R8, R21, RZ ;  /* 0x0000001508067224 */ /* 0x000fe200078e02ff */
[----:B-1----:R-:W-:Y:S06]  /*0a60*/  @!P0 BRA `(.L_x_75) ;  /* 0x0000000000108947 */ /* 0x002fec0003800000 */
[----:B------:R-:W-:Y:S02]  /*0a70*/  MOV R0, R13 ;  /* 0x0000000d00007202 */ /* 0x000fe40000000f00 */
[----:B------:R-:W-:-:S07]  /*0a80*/  MOV R28, 0xaa0 ;  /* 0x00000aa0001c7802 */ /* 0x000fce0000000f00 */
[----:B------:R-:W-:Y:S05]  /*0a90*/  CALL.REL.NOINC `($__internal_3_$__cuda_sm3x_div_rn_noftz_f32_slowpath) ;  /* 0x0000000c00507944 */ /* 0x000fea0003c00000 */
[----:B------:R-:W-:-:S07]  /*0aa0*/  MOV R11, R0 ;  /* 0x00000000000b7202 */ /* 0x000fce0000000f00 */
.L_x_75:
[----:B------:R-:W-:Y:S05]  /*0ab0*/  BSYNC.RECONVERGENT B3 ;  /* 0x0000000000037941 */ /* 0x000fea0003800200 */
.L_x_74:
[----:B------:R-:W0:Y:S01]  /*0ac0*/  LDC.64 R16, c[0x0][0x390] ;  /* 0x0000e400ff107b82 */ /* 0x000e220000000a00 */
[C---:B------:R-:W-:Y:S01]  /*0ad0*/  IADD3 R13, PT, PT, R8.reuse, R7, RZ ;  /* 0x00000007080d7210 */ /* 0x040fe20007ffe0ff */
[----:B------:R-:W-:Y:S01]  /*0ae0*/  FADD R31, -R11, -RZ ;  /* 0x800000ff0b1f7221 */ /* 0x000fe20000000100 */
[-C--:B------:R-:W-:Y:S02]  /*0af0*/  IADD3 R7, PT, PT, R9, R6.reuse, RZ ;  /* 0x0000000609077210 */ /* 0x080fe40007ffe0ff */
[----:B------:R-:W-:Y:S01]  /*0b00*/  IADD3 R9, PT, PT, R8, R6, RZ ;  /* 0x0000000608097210 */ /* 0x000fe20007ffe0ff */
[----:B------:R-:W-:Y:S01]  /*0b10*/  FMUL R33, R25, R10 ;  /* 0x0000000a19217220 */ /* 0x000fe20000400000 */
[----:B0-----:R-:W-:-:S04]  /*0b20*/  IMAD.WIDE R12, R13, 0x4, R16 ;  /* 0x000000040d0c7825 */ /* 0x001fc800078e0210 */
[----:B------:R-:W-:-:S04]  /*0b30*/  IMAD.WIDE R6, R7, 0x4, R16 ;  /* 0x0000000407067825 */ /* 0x000fc800078e0210 */
[--C-:B------:R-:W-:Y:S01]  /*0b40*/  IMAD.WIDE R14, R14, 0x4, R16.reuse ;  /* 0x000000040e0e7825 */ /* 0x100fe200078e0210 */
[----:B------:R-:W-:Y:S01]  /*0b50*/  FCHK P0, R33, R22 ;  /* 0x0000001621007302 */ /* 0x000fe20000000000 */
[----:B------:R0:W-:Y:S02]  /*0b60*/  REDG.E.ADD.F32.FTZ.RN.STRONG.GPU desc[UR4][R12.64], R11 ;  /* 0x0000000b0c0079a6 */ /* 0x0001e4000c12f304 */
[----:B------:R-:W-:Y:S02]  /*0b70*/  IMAD.WIDE R16, R9, 0x4, R16 ;  /* 0x0000000409107825 */ /* 0x000fe400078e0210 */
[----:B------:R0:W-:Y:S03]  /*0b80*/  REDG.E.ADD.F32.FTZ.RN.STRONG.GPU desc[UR4][R6.64], R11 ;  /* 0x0000000b060079a6 */ /* 0x0001e6000c12f304 */
[----:B------:R-:W1:Y:S01]  /*0b90*/  MUFU.RCP R9, R22 ;  /* 0x0000001600097308 */ /* 0x000e620000001000 */
[----:B------:R0:W-:Y:S01]  /*0ba0*/  REDG.E.ADD.F32.FTZ.RN.STRONG.GPU desc[UR4][R14.64], R31 ;  /* 0x0000001f0e0079a6 */ /* 0x0001e2000c12f304 */
[----:B------:R-:W-:Y:S03]  /*0bb0*/  BSSY.RECONVERGENT B3, `(.L_x_76) ;  /* 0x000000c000037945 */ /* 0x000fe60003800200 */
[----:B------:R0:W-:Y:S01]  /*0bc0*/  REDG.E.ADD.F32.FTZ.RN.STRONG.GPU desc[UR4][R16.64], R31 ;  /* 0x0000001f100079a6 */ /* 0x0001e2000c12f304 */
[----:B-1----:R-:W-:-:S04]  /*0bd0*/  FFMA R0, -R22, R9, 1 ;  /* 0x3f80000016007423 */ /* 0x002fc80000000109 */
[----:B------:R-:W-:-:S04]  /*0be0*/  FFMA R0, R9, R0, R9 ;  /* 0x0000000009007223 */ /* 0x000fc80000000009 */
[----:B------:R-:W-:-:S04]  /*0bf0*/  FFMA R9, R0, R33, RZ ;  /* 0x0000002100097223 */ /* 0x000fc800000000ff */
[----:B------:R-:W-:-:S04]  /*0c00*/  FFMA R8, -R22, R9, R33 ;  /* 0x0000000916087223 */ /* 0x000fc80000000121 */
[----:B------:R-:W-:Y:S01]  /*0c10*/  FFMA R19, R0, R8, R9 ;  /* 0x0000000800137223 */ /* 0x000fe20000000009 */
[----:B0-----:R-:W-:Y:S06]  /*0c20*/  @!P0 BRA `(.L_x_77) ;  /* 0x0000000000108947 */ /* 0x001fec0003800000 */
[----:B------:R-:W-:Y:S02]  /*0c30*/  MOV R0, R33 ;  /* 0x0000002100007202 */ /* 0x000fe40000000f00 */
[----:B------:R-:W-:-:S07]  /*0c40*/  MOV R28, 0xc60 ;  /* 0x00000c60001c7802 */ /* 0x000fce0000000f00 */
[----:B------:R-:W-:Y:S05]  /*0c50*/  CALL.REL.NOINC `($__internal_3_$__cuda_sm3x_div_rn_noftz_f32_slowpath) ;  /* 0x0000000800e07944 */ /* 0x000fea0003c00000 */
[----:B------:R-:W-:-:S07]  /*0c60*/  MOV R19, R0 ;  /* 0x0000000000137202 */ /* 0x000fce0000000f00 */
.L_x_77:
[----:B------:R-:W-:Y:S05]  /*0c70*/  BSYNC.RECONVERGENT B3 ;  /* 0x0000000000037941 */ /* 0x000fea0003800200 */
.L_x_76:
[----:B------:R-:W0:Y:S01]  /*0c80*/  MUFU.RCP R11, R22 ;  /* 0x00000016000b7308 */ /* 0x000e220000001000 */
[----:B------:R-:W-:Y:S01]  /*0c90*/  FMUL R35, R23, R10 ;  /* 0x0000000a17237220 */ /* 0x000fe20000400000 */
[----:B------:R-:W-:-:S04]  /*0ca0*/  IMAD.WIDE R8, R21, 0x4, R6 ;  /* 0x0000000415087825 */ /* 0x000fc800078e0206 */
[----:B------:R-:W-:Y:S01]  /*0cb0*/  FADD R33, -R19, -RZ ;  /* 0x800000ff13217221 */ /* 0x000fe20000000100 */
[----:B------:R1:W-:Y:S01]  /*0cc0*/  REDG.E.ADD.F32.FTZ.RN.STRONG.GPU desc[UR4][R12.64+0x4], R19 ;  /* 0x000004130c0079a6 */ /* 0x0003e2000c12f304 */
[----:B------:R-:W2:Y:S03]  /*0cd0*/  FCHK P0, R35, R22 ;  /* 0x0000001623007302 */ /* 0x000ea60000000000 */
[----:B------:R1:W-:Y:S01]  /*0ce0*/  REDG.E.ADD.F32.FTZ.RN.STRONG.GPU desc[UR4][R8.64], R19 ;  /* 0x00000013080079a6 */ /* 0x0003e2000c12f304 */
[----:B------:R-:W-:Y:S03]  /*0cf0*/  BSSY.RECONVERGENT B3, `(.L_x_78) ;  /* 0x000000d000037945 */ /* 0x000fe60003800200 */
[----:B------:R1:W-:Y:S01]  /*0d00*/  REDG.E.ADD.F32.FTZ.RN.STRONG.GPU desc[UR4][R14.64+0x4], R33 ;  /* 0x000004210e0079a6 */ /* 0x0003e2000c12f304 */
[----:B0-----:R-:W-:-:S03]  /*0d10*/  FFMA R0, -R22, R11, 1 ;  /* 0x3f80000016007423 */ /* 0x001fc6000000010b */
[----:B------:R1:W-:Y:S01]  /*0d20*/  REDG.E.ADD.F32.FTZ.RN.STRONG.GPU desc[UR4][R16.64+0x4], R33 ;  /* 0x00000421100079a6 */ /* 0x0003e2000c12f304 */
[----:B------:R-:W-:-:S04]  /*0d30*/  FFMA R0, R11, R0, R11 ;  /* 0x000000000b007223 */ /* 0x000fc8000000000b */
[----:B------:R-:W-:-:S04]  /*0d40*/  FFMA R11, R0, R35, RZ ;  /* 0x00000023000b7223 */ /* 0x000fc800000000ff */
[----:B------:R-:W-:-:S04]  /*0d50*/  FFMA R10, -R22, R11, R35 ;  /* 0x0000000b160a7223 */ /* 0x000fc80000000123 */
[----:B------:R-:W-:Y:S01]  /*0d60*/  FFMA R31, R0, R10, R11 ;  /* 0x0000000a001f7223 */ /* 0x000fe2000000000b */
[----:B-12---:R-:W-:Y:S06]  /*0d70*/  @!P0 BRA `(.L_x_79) ;  /* 0x0000000000108947 */ /* 0x006fec0003800000 */
[----:B------:R-:W-:Y:S02]  /*0d80*/  MOV R0, R35 ;  /* 0x0000002300007202 */ /* 0x000fe40000000f00 */
[----:B------:R-:W-:-:S07]  /*0d90*/  MOV R28, 0xdb0 ;  /* 0x00000db0001c7802 */ /* 0x000fce0000000f00 */
[----:B------:R-:W-:Y:S05]  /*0da0*/  CALL.REL.NOINC `($__internal_3_$__cuda_sm3x_div_rn_noftz_f32_slowpath) ;  /* 0x00000008008c7944 */ /* 0x000fea0003c00000 */
[----:B------:R-:W-:-:S07]  /*0db0*/  MOV R31, R0 ;  /* 0x00000000001f7202 */ /* 0x000fce0000000f00 */
.L_x_79:
[----:B------:R-:W-:Y:S05]  /*0dc0*/  BSYNC.RECONVERGENT B3 ;  /* 0x0000000000037941 */ /* 0x000fea0003800200 */
.L_x_78:
[----:B------:R-:W0:Y:S01]  /*0dd0*/  MUFU.RCP R33, R22 ;  /* 0x0000001600217308 */ /* 0x000e220000001000 */
[----:B------:R-:W-:Y:S01]  /*0de0*/  FMUL R19, R25, R20 ;  /* 0x0000001419137220 */ /* 0x000fe20000400000 */
[----:B------:R-:W-:-:S04]  /*0df0*/  IMAD.WIDE R10, R21, 0x4, R8 ;  /* 0x00000004150a7825 */ /* 0x000fc800078e0208 */
[----:B------:R-:W-:Y:S01]  /*0e00*/  FADD R35, -R31, -RZ ;  /* 0x800000ff1f237221 */ /* 0x000fe20000000100 */
[----:B------:R1:W-:Y:S01]  /*0e10*/  REDG.E.ADD.F32.FTZ.RN.STRONG.GPU desc[UR4][R12.64+0x8], R31 ;  /* 0x0000081f0c0079a6 */ /* 0x0003e2000c12f304 */
[----:B------:R-:W-:Y:S01]  /*0e20*/  FMUL R37, R24, R19 ;  /* 0x0000001318257220 */ /* 0x000fe20000400000 */
[----:B------:R-:W-:Y:S02]  /*0e30*/  BSSY.RECONVERGENT B3, `(.L_x_80) ;  /* 0x000000f000037945 */ /* 0x000fe40003800200 */
[----:B------:R1:W-:Y:S01]  /*0e40*/  REDG.E.ADD.F32.FTZ.RN.STRONG.GPU desc[UR4][R10.64], R31 ;  /* 0x0000001f0a0079a6 */ /* 0x0003e2000c12f304 */
[----:B------:R-:W2:Y:S03]  /*0e50*/  FCHK P0, R37, R22 ;  /* 0x0000001625007302 */ /* 0x000ea60000000000 */
[----:B------:R1:W-:Y:S04]  /*0e60*/  REDG.E.ADD.F32.FTZ.RN.STRONG.GPU desc[UR4][R14.64+0x8], R35 ;  /* 0x000008230e0079a6 */ /* 0x0003e8000c12f304 */
[----:B------:R1:W-:Y:S01]  /*0e70*/  REDG.E.ADD.F32.FTZ.RN.STRONG.GPU desc[UR4][R16.64+0x8], R35 ;  /* 0x00000823100079a6 */ /* 0x0003e2000c12f304 */
[----:B0-----:R-:W-:-:S04]  /*0e80*/  FFMA R0, -R22, R33, 1 ;  /* 0x3f80000016007423 */ /* 0x001fc80000000121 */
        /* <DEDUP_REMOVED lines=9> */
.L_x_81:
[----:B------:R-:W-:Y:S05]  /*0f20*/  BSYNC.RECONVERGENT B3 ;  /* 0x0000000000037941 */ /* 0x000fea0003800200 */
.L_x_80:
[----:B------:R-:W0:Y:S01]  /*0f30*/  MUFU.RCP R31, R22 ;  /* 0x00000016001f7308 */ /* 0x000e220000001000 */
[----:B------:R-:W-:Y:S01]  /*0f40*/  FMUL R37, R25, R19 ;  /* 0x0000001319257220 */ /* 0x000fe20000400000 */
[----:B------:R-:W-:-:S04]  /*0f50*/  IMAD.WIDE R12, R21, 0x4, R12 ;  /* 0x00000004150c7825 */ /* 0x000fc800078e020c */
[----:B------:R-:W-:Y:S01]  /*0f60*/  FADD R35, -R33, -RZ ;  /* 0x800000ff21237221 */ /* 0x000fe20000000100 */
[C---:B------:R-:W-:Y:S01]  /*0f70*/  IMAD.WIDE R14, R21.reuse, 0x4, R14 ;  /* 0x00000004150e7825 */ /* 0x040fe200078e020e */
[----:B------:R1:W-:Y:S01]  /*0f80*/  REDG.E.ADD.F32.FTZ.RN.STRONG.GPU desc[UR4][R12.64], R33 ;  /* 0x000000210c0079a6 */ /* 0x0003e2000c12f304 */
[----:B------:R-:W2:Y:S02]  /*0f90*/  FCHK P0, R37, R22 ;  /* 0x0000001625007302 */ /* 0x000ea40000000000 */
[----:B------:R-:W-:Y:S01]  /*0fa0*/  IMAD.WIDE R16, R21, 0x4, R16 ;  /* 0x0000000415107825 */ /* 0x000fe200078e0210 */
        /* <DEDUP_REMOVED lines=14> */
.L_x_83:
[----:B------:R-:W-:Y:S05]  /*1090*/  BSYNC.RECONVERGENT B3 ;  /* 0x0000000000037941 */ /* 0x000fea0003800200 */
.L_x_82:
[----:B------:R-:W0:Y:S01]  /*10a0*/  MUFU.RCP R37, R22 ;  /* 0x0000001600257308 */ /* 0x000e220000001000 */
[----:B------:R-:W-:Y:S01]  /*10b0*/  FMUL R35, R23, R19 ;  /* 0x0000001317237220 */ /* 0x000fe20000400000 */
[----:B------:R-:W-:Y:S01]  /*10c0*/  FADD R33, -R31, -RZ ;  /* 0x800000ff1f217221 */ /* 0x000fe20000000100 */
[----:B------:R1:W-:Y:S01]  /*10d0*/  REDG.E.ADD.F32.FTZ.RN.STRONG.GPU desc[UR4][R12.64+0x4], R31 ;  /* 0x0000041f0c0079a6 */ /* 0x0003e2000c12f304 */
[----:B------:R-:W-:Y:S03]  /*10e0*/  BSSY.RECONVERGENT B3, `(.L_x_84) ;  /* 0x000000f000037945 */ /* 0x000fe60003800200 */
        /* <DEDUP_REMOVED lines=14> */
.L_x_85:
[----:B------:R-:W-:Y:S05]  /*11d0*/  BSYNC.RECONVERGENT B3 ;  /* 0x0000000000037941 */ /* 0x000fea0003800200 */
.L_x_84:
[----:B------:R-:W0:Y:S01]  /*11e0*/  MUFU.RCP R31, R22 ;  /* 0x00000016001f7308 */ /* 0x000e220000001000 */
[----:B------:R-:W-:Y:S01]  /*11f0*/  FMUL R20, R23, R20 ;  /* 0x0000001417147220 */ /* 0x000fe20000400000 */
[----:B------:R-:W-:Y:S01]  /*1200*/  FADD R33, -R19, -RZ ;  /* 0x800000ff13217221 */ /* 0x000fe20000000100 */
[----:B------:R1:W-:Y:S02]  /*1210*/  REDG.E.ADD.F32.FTZ.RN.STRONG.GPU desc[UR4][R12.64+0x8], R19 ;  /* 0x000008130c0079a6 */ /* 0x0003e4000c12f304 */
[----:B------:R-:W-:Y:S02]  /*1220*/  FMUL R35, R24, R20 ;  /* 0x0000001418237220 */ /* 0x000fe40000400000 */
[----:B------:R1:W-:Y:S02]  /*1230*/  REDG.E.ADD.F32.FTZ.RN.STRONG.GPU desc[UR4][R10.64+0x4], R19 ;  /* 0x000004130a0079a6 */ /* 0x0003e4000c12f304 */
[----:B------:R-:W2:Y:S01]  /*1240*/  FCHK P0, R35, R22 ;  /* 0x0000001623007302 */ /* 0x000ea20000000000 */
[----:B------:R-:W-:Y:S01]  /*1250*/  BSSY.RECONVERGENT B3, `(.L_x_86) ;  /* 0x000000d000037945 */ /* 0x000fe20003800200 */
        /* <DEDUP_REMOVED lines=12> */
.L_x_87:
[----:B------:R-:W-:Y:S05]  /*1320*/  BSYNC.RECONVERGENT B3 ;  /* 0x0000000000037941 */ /* 0x000fea0003800200 */
.L_x_86:
        /* <DEDUP_REMOVED lines=22> */
.L_x_89:
[----:B------:R-:W-:Y:S05]  /*1490*/  BSYNC.RECONVERGENT B3 ;  /* 0x0000000000037941 */ /* 0x000fea0003800200 */
.L_x_88:
        /* <DEDUP_REMOVED lines=18> */
.L_x_91:
[----:B------:R-:W-:Y:S05]  /*15c0*/  BSYNC.RECONVERGENT B3 ;  /* 0x0000000000037941 */ /* 0x000fea0003800200 */
.L_x_90:
[----:B------:R-:W-:Y:S01]  /*15d0*/  FADD R7, -R0, -RZ ;  /* 0x800000ff00077221 */ /* 0x000fe20000000100 */
[----:B------:R2:W-:Y:S04]  /*15e0*/  REDG.E.ADD.F32.FTZ.RN.STRONG.GPU desc[UR4][R12.64+0x8], R0 ;  /* 0x000008000c0079a6 */ /* 0x0005e8000c12f304 */
[----:B------:R2:W-:Y:S04]  /*15f0*/  REDG.E.ADD.F32.FTZ.RN.STRONG.GPU desc[UR4][R10.64+0x8], R0 ;  /* 0x000008000a0079a6 */ /* 0x0005e8000c12f304 */
[----:B------:R2:W-:Y:S04]  /*1600*/  REDG.E.ADD.F32.FTZ.RN.STRONG.GPU desc[UR4][R14.64+0x8], R7 ;  /* 0x000008070e0079a6 */ /* 0x0005e8000c12f304 */
[----:B------:R2:W-:Y:S02]  /*1610*/  REDG.E.ADD.F32.FTZ.RN.STRONG.GPU desc[UR4][R16.64+0x8], R7 ;  /* 0x00000807100079a6 */ /* 0x0005e4000c12f304 */
.L_x_66:
[----:B------:R-:W-:Y:S05]  /*1620*/  BSYNC.RECONVERGENT B0 ;  /* 0x0000000000007941 */ /* 0x000fea0003800200 */
.L_x_65:
[----:B------:R-:W-:-:S04]  /*1630*/  IADD3 R26, PT, PT, R26, 0x100, RZ ;  /* 0x000001001a1a7810 */ /* 0x000fc80007ffe0ff */
[----:B------:R-:W-:-:S13]  /*1640*/  ISETP.GE.AND P0, PT, R26, R29, PT ;  /* 0x0000001d1a00720c */ /* 0x000fda0003f06270 */
[----:B------:R-:W-:Y:S05]  /*1650*/  @!P0 BRA `(.L_x_92) ;  /* 0xffffffec00008947 */ /* 0x000fea000383ffff */
[----:B------:R-:W-:Y:S05]  /*1660*/  EXIT ;  /* 0x000000000000794d */ /* 0x000fea0003800000 */
        .weak           $__internal_2_$__cuda_sm20_sqrt_rn_f32_slowpath
        .type           $__internal_2_$__cuda_sm20_sqrt_rn_f32_slowpath,@function
        .size           $__internal_2_$__cuda_sm20_sqrt_rn_f32_slowpath,($__internal_3_$__cuda_sm3x_div_rn_noftz_f32_slowpath - $__internal_2_$__cuda_sm20_sqrt_rn_f32_slowpath)
$__internal_2_$__cuda_sm20_sqrt_rn_f32_slowpath:
[----:B------:R-:W-:-:S13]  /*1670*/  LOP3.LUT P0, RZ, R0, 0x7fffffff, RZ, 0xc0, !PT ;  /* 0x7fffffff00ff7812 */ /* 0x000fda000780c0ff */
[----:B------:R-:W-:Y:S01]  /*1680*/  @!P0 MOV R10, R0 ;  /* 0x00000000000a8202 */ /* 0x000fe20000000f00 */
[----:B------:R-:W-:Y:S06]  /*1690*/  @!P0 BRA `(.L_x_93) ;  /* 0x0000000000408947 */ /* 0x000fec0003800000 */
[----:B------:R-:W-:-:S13]  /*16a0*/  FSETP.GEU.FTZ.AND P0, PT, R0, RZ, PT ;  /* 0x000000ff0000720b */ /* 0x000fda0003f1e000 */
[----:B------:R-:W-:Y:S01]  /*16b0*/  @!P0 MOV R10, 0x7fffffff ;  /* 0x7fffffff000a8802 */ /* 0x000fe20000000f00 */
[----:B------:R-:W-:Y:S06]  /*16c0*/  @!P0 BRA `(.L_x_93) ;  /* 0x0000000000348947 */ /* 0x000fec0003800000 */
[----:B------:R-:W-:-:S13]  /*16d0*/  FSETP.GTU.FTZ.AND P0, PT, |R0|, +INF , PT ;  /* 0x7f8000000000780b */ /* 0x000fda0003f1c200 */
[----:B------:R-:W-:Y:S01]  /*16e0*/  @P0 FADD.FTZ R10, R0, 1 ;  /* 0x3f800000000a0421 */ /* 0x000fe20000010000 */
[----:B------:R-:W-:Y:S06]  /*16f0*/  @P0 BRA `(.L_x_93) ;  /* 0x0000000000280947 */ /* 0x000fec0003800000 */
[----:B------:R-:W-:-:S13]  /*1700*/  FSETP.NEU.FTZ.AND P0, PT, |R0|, +INF , PT ;  /* 0x7f8000000000780b */ /* 0x000fda0003f1d200 */
[----:B------:R-:W-:-:S04]  /*1710*/  @P0 FFMA R11, R0, 1.84467440737095516160e+19, RZ ;  /* 0x5f800000000b0823 */ /* 0x000fc800000000ff */
[----:B------:R-:W0:Y:S02]  /*1720*/  @P0 MUFU.RSQ R10, R11 ;  /* 0x0000000b000a0308 */ /* 0x000e240000001400 */
[----:B0-----:R-:W-:Y:S01]  /*1730*/  @P0 FMUL.FTZ R12, R11, R10 ;  /* 0x0000000a0b0c0220 */ /* 0x001fe20000410000 */
[----:B------:R-:W-:Y:S01]  /*1740*/  @P0 FMUL.FTZ R14, R10, 0.5 ;  /* 0x3f0000000a0e0820 */ /* 0x000fe20000410000 */
[----:B------:R-:W-:Y:S02]  /*1750*/  @!P0 MOV R10, R0 ;  /* 0x00000000000a8202 */ /* 0x000fe40000000f00 */
[----:B------:R-:W-:-:S04]  /*1760*/  @P0 FADD.FTZ R13, -R12, -RZ ;  /* 0x800000ff0c0d0221 */ /* 0x000fc80000010100 */
[----:B------:R-:W-:-:S04]  /*1770*/  @P0 FFMA R13, R12, R13, R11 ;  /* 0x0000000d0c0d0223 */ /* 0x000fc8000000000b */
[----:B------:R-:W-:-:S04]  /*1780*/  @P0 FFMA R13, R13, R14, R12 ;  /* 0x0000000e0d0d0223 */ /* 0x000fc8000000000c */
[----:B------:R-:W-:-:S07]  /*1790*/  @P0 FMUL.FTZ R10, R13, 2.3283064365386962891e-10 ;  /* 0x2f8000000d0a0820 */ /* 0x000fce0000410000 */
.L_x_93:
[----:B------:R-:W-:Y:S01]  /*17a0*/  HFMA2 R11, -RZ, RZ, 0, 0 ;  /* 0x00000000ff0b7431 */ /* 0x000fe200000001ff */
[----:B------:R-:W-:Y:S02]  /*17b0*/  MOV R19, R10 ;  /* 0x0000000a00137202 */ /* 0x000fe40000000f00 */
[----:B------:R-:W-:-:S04]  /*17c0*/  MOV R10, R15 ;  /* 0x0000000f000a7202 */ /* 0x000fc80000000f00 */
[----:B------:R-:W-:Y:S05]  /*17d0*/  RET.REL.NODEC R10 `(build_hessian_and_distances) ;  /* 0xffffffe80a087950 */ /* 0x000fea0003c3ffff */
        .weak           $__internal_3_$__cuda_sm3x_div_rn_noftz_f32_slowpath
        .type           $__internal_3_$__cuda_sm3x_div_rn_noftz_f32_slowpath,@function
        .size           $__internal_3_$__cuda_sm3x_div_rn_noftz_f32_slowpath,(.L_x_109 - $__internal_3_$__cuda_sm3x_div_rn_noftz_f32_slowpath)
$__internal_3_$__cuda_sm3x_div_rn_noftz_f32_slowpath:
[----:B------:R-:W-:Y:S01]  /*17e0*/  SHF.R.U32.HI R18, RZ, 0x17, R22 ;  /* 0x00000017ff127819 */ /* 0x000fe20000011616 */
[----:B------:R-:W-:Y:S01]  /*17f0*/  BSSY.RECONVERGENT B1, `(.L_x_94) ;  /* 0x0000063000017945 */ /* 0x000fe20003800200 */
[----:B------:R-:W-:Y:S02]  /*1800*/  SHF.R.U32.HI R35, RZ, 0x17, R0 ;  /* 0x00000017ff237819 */ /* 0x000fe40000011600 */
[----:B------:R-:W-:Y:S02]  /*1810*/  LOP3.LUT R18, R18, 0xff, RZ, 0xc0, !PT ;  /* 0x000000ff12127812 */ /* 0x000fe400078ec0ff */
[----:B------:R-:W-:Y:S02]  /*1820*/  LOP3.LUT R35, R35, 0xff, RZ, 0xc0, !PT ;  /* 0x000000ff23237812 */ /* 0x000fe400078ec0ff */
[----:B------:R-:W-:Y:S02]  /*1830*/  IADD3 R31, PT, PT, R18, -0x1, RZ ;  /* 0xffffffff121f7810 */ /* 0x000fe40007ffe0ff */
[----:B------:R-:W-:-:S02]  /*1840*/  IADD3 R32, PT, PT, R35, -0x1, RZ ;  /* 0xffffffff23207810 */ /* 0x000fc40007ffe0ff */
[----:B------:R-:W-:Y:S02]  /*1850*/  ISETP.GT.U32.AND P0, PT, R31, 0xfd, PT ;  /* 0x000000fd1f00780c */ /* 0x000fe40003f04070 */
[----:B------:R-:W-:Y:S02]  /*1860*/  MOV R33, R22 ;  /* 0x0000001600217202 */ /* 0x000fe40000000f00 */
        /* <DEDUP_REMOVED lines=9> */
[----:B------:R-:W-:Y:S02]  /*1900*/  FSETP.NEU.FTZ.AND P2, PT, |R0|, +INF , PT ;  /* 0x7f8000000000780b */ /* 0x000fe40003f5d200 */
        /* <DEDUP_REMOVED lines=11> */
[----:B------:R-:W-:Y:S01]  /*19c0*/  @P0 MOV R30, RZ ;  /* 0x000000ff001e0202 */ /* 0x000fe20000000f00 */
[----:B------:R-:W-:Y:S01]  /*19d0*/  @!P0 FFMA R0, R0, 1.84467440737095516160e+19, RZ ;  /* 0x5f80000000008823 */ /* 0x000fe200000000ff */
[----:B------:R-:W-:Y:S01]  /*19e0*/  @!P0 MOV R30, 0xffffffc0 ;  /* 0xffffffc0001e8802 */ /* 0x000fe20000000f00 */
[----:B------:R-:W-:-:S03]  /*19f0*/  @!P1 FFMA R33, R22, 1.84467440737095516160e+19, RZ ;  /* 0x5f80000016219823 */ /* 0x000fc600000000ff */
[----:B------:R-:W-:-:S07]  /*1a00*/  @!P1 IADD3 R30, PT, PT, R30, 0x40, RZ ;  /* 0x000000401e1e9810 */ /* 0x000fce0007ffe0ff */
.L_x_95:
[----:B------:R-:W-:Y:S01]  /*1a10*/  LEA R36, R18, 0xc0800000, 0x17 ;  /* 0xc080000012247811 */ /* 0x000fe200078eb8ff */
[----:B------:R-:W-:Y:S01]  /*1a20*/  BSSY.RECONVERGENT B2, `(.L_x_100) ;  /* 0x0000036000027945 */ /* 0x000fe20003800200 */
[----:B------:R-:W-:Y:S02]  /*1a30*/  IADD3 R35, PT, PT, R35, -0x7f, RZ ;  /* 0xffffff8123237810 */ /* 0x000fe40007ffe0ff */
[----:B------:R-:W-:-:S03]  /*1a40*/  IADD3 R36, PT, PT, -R36, R33, RZ ;  /* 0x0000002124247210 */ /* 0x000fc60007ffe1ff */
[C---:B------:R-:W-:Y:S01]  /*1a50*/  IMAD R0, R35.reuse, -0x800000, R0 ;  /* 0xff80000023007824 */ /* 0x040fe200078e0200 */
[----:B------:R-:W0:Y:S01]  /*1a60*/  MUFU.RCP R32, R36 ;  /* 0x0000002400207308 */ /* 0x000e220000001000 */
[----:B------:R-:W-:Y:S01]  /*1a70*/  FADD.FTZ R33, -R36, -RZ ;  /* 0x800000ff24217221 */ /* 0x000fe20000010100 */
[----:B------:R-:W-:-:S04]  /*1a80*/  IADD3 R35, PT, PT, R35, 0x7f, -R18 ;  /* 0x0000007f23237810 */ /* 0x000fc80007ffe812 */
[----:B------:R-:W-:Y:S01]  /*1a90*/  IADD3 R35, PT, PT, R35, R30, RZ ;  /* 0x0000001e23237210 */ /* 0x000fe20007ffe0ff */
[----:B0-----:R-:W-:-:S04]  /*1aa0*/  FFMA R31, R32, R33, 1 ;  /* 0x3f800000201f7423 */ /* 0x001fc80000000021 */
[----:B------:R-:W-:-:S04]  /*1ab0*/  FFMA R31, R32, R31, R32 ;  /* 0x0000001f201f7223 */ /* 0x000fc80000000020 */
[----:B------:R-:W-:-:S04]  /*1ac0*/  FFMA R32, R0, R31, RZ ;  /* 0x0000001f00207223 */ /* 0x000fc800000000ff */
[----:B------:R-:W-:-:S04]  /*1ad0*/  FFMA R34, R33, R32, R0 ;  /* 0x0000002021227223 */ /* 0x000fc80000000000 */
[----:B------:R-:W-:-:S04]  /*1ae0*/  FFMA R34, R31, R34, R32 ;  /* 0x000000221f227223 */ /* 0x000fc80000000020 */
[----:B------:R-:W-:-:S04]  /*1af0*/  FFMA R33, R33, R34, R0 ;  /* 0x0000002221217223 */ /* 0x000fc80000000000 */
[----:B------:R-:W-:-:S05]  /*1b00*/  FFMA R0, R31, R33, R34 ;  /* 0x000000211f007223 */ /* 0x000fca0000000022 */
[----:B------:R-:W-:-:S04]  /*1b10*/  SHF.R.U32.HI R18, RZ, 0x17, R0 ;  /* 0x00000017ff127819 */ /* 0x000fc80000011600 */
[----:B------:R-:W-:-:S04]  /*1b20*/  LOP3.LUT R18, R18, 0xff, RZ, 0xc0, !PT ;  /* 0x000000ff12127812 */ /* 0x000fc800078ec0ff */
[----:B------:R-:W-:-:S04]  /*1b30*/  IADD3 R18, PT, PT, R18, R35, RZ ;  /* 0x0000002312127210 */ /* 0x000fc80007ffe0ff */
[----:B------:R-:W-:-:S04]  /*1b40*/  IADD3 R30, PT, PT, R18, -0x1, RZ ;  /* 0xffffffff121e7810 */ /* 0x000fc80007ffe0ff */
        /* <DEDUP_REMOVED lines=10> */
[CCC-:B------:R-:W-:Y:S01]  /*1bf0*/  FFMA.RP R32, R31.reuse, R33.reuse, R34.reuse ;  /* 0x000000211f207223 */ /* 0x1c0fe20000008022 */
[----:B------:R-:W-:Y:S01]  /*1c00*/  FFMA.RM R31, R31, R33, R34 ;  /* 0x000000211f1f7223 */ /* 0x000fe20000004022 */
[----:B------:R-:W-:Y:S02]  /*1c10*/  ISETP.NE.AND P2, PT, R18, RZ, PT ;  /* 0x000000ff1200720c */ /* 0x000fe40003f45270 */
[----:B------:R-:W-:Y:S02]  /*1c20*/  LOP3.LUT R30, R30, 0x7fffff, RZ, 0xc0, !PT ;  /* 0x007fffff1e1e7812 */ /* 0x000fe400078ec0ff */
[----:B------:R-:W-:Y:S02]  /*1c30*/  ISETP.NE.AND P1, PT, R18, RZ, PT ;  /* 0x000000ff1200720c */ /* 0x000fe40003f25270 */
[----:B------:R-:W-:Y:S02]  /*1c40*/  LOP3.LUT R33, R30, 0x800000, RZ, 0xfc, !PT ;  /* 0x008000001e217812 */ /* 0x000fe400078efcff */
[----:B------:R-:W-:-:S02]  /*1c50*/  IADD3 R30, PT, PT, R18, 0x20, RZ ;  /* 0x00000020121e7810 */ /* 0x000fc40007ffe0ff */
[----:B------:R-:W-:Y:S02]  /*1c60*/  IADD3 R18, PT, PT, -R18, RZ, RZ ;  /* 0x000000ff12127210 */ /* 0x000fe40007ffe1ff */
[----:B------:R-:W-:Y:S02]  /*1c70*/  SHF.L.U32 R30, R33, R30, RZ ;  /* 0x0000001e211e7219 */ /* 0x000fe400000006ff */
[----:B------:R-:W-:Y:S02]  /*1c80*/  FSETP.NEU.FTZ.AND P0, PT, R32, R31, PT ;  /* 0x0000001f2000720b */ /* 0x000fe40003f1d000 */
[----:B------:R-:W-:Y:S02]  /*1c90*/  SEL R18, R18, RZ, P2 ;  /* 0x000000ff12127207 */ /* 0x000fe40001000000 */
[----:B------:R-:W-:Y:S02]  /*1ca0*/  ISETP.NE.AND P1, PT, R30, RZ, P1 ;  /* 0x000000ff1e00720c */ /* 0x000fe40000f25270 */
[----:B------:R-:W-:-:S02]  /*1cb0*/  SHF.R.U32.HI R33, RZ, R18, R33 ;  /* 0x00000012ff217219 */ /* 0x000fc40000011621 */
[----:B------:R-:W-:Y:S02]  /*1cc0*/  PLOP3.LUT P0, PT, P0, P1, PT, 0xf8, 0x8f ;  /* 0x00000000008f781c */ /* 0x000fe40000703f70 */
[----:B------:R-:W-:Y:S02]  /*1cd0*/  SHF.R.U32.HI R30, RZ, 0x1, R33 ;  /* 0x00000001ff1e7819 */ /* 0x000fe40000011621 */
[----:B------:R-:W-:-:S04]  /*1ce0*/  SEL R31, RZ, 0x1, !P0 ;  /* 0x00000001ff1f7807 */ /* 0x000fc80004000000 */
[----:B------:R-:W-:-:S04]  /*1cf0*/  LOP3.LUT R18, R31, 0x1, R30, 0xf8, !PT ;  /* 0x000000011f127812 */ /* 0x000fc800078ef81e */
[----:B------:R-:W-:-:S04]  /*1d00*/  LOP3.LUT R33, R18, R33, RZ, 0xc0, !PT ;  /* 0x0000002112217212 */ /* 0x000fc800078ec0ff */
[----:B------:R-:W-:-:S04]  /*1d10*/  IADD3 R33, PT, PT, R30, R33, RZ ;  /* 0x000000211e217210 */ /* 0x000fc80007ffe0ff */
[----:B------:R-:W-:Y:S01]  /*1d20*/  LOP3.LUT R0, R33, R0, RZ, 0xfc, !PT ;  /* 0x0000000021007212 */ /* 0x000fe200078efcff */
[----:B------:R-:W-:Y:S06]  /*1d30*/  BRA `(.L_x_103) ;  /* 0x0000000000107947 */ /* 0x000fec0003800000 */
.L_x_102:
[----:B------:R-:W-:-:S04]  /*1d40*/  LOP3.LUT R0, R0, 0x80000000, RZ, 0xc0, !PT ;  /* 0x8000000000007812 */ /* 0x000fc800078ec0ff */
[----:B------:R-:W-:Y:S01]  /*1d50*/  LOP3.LUT R0, R0, 0x7f800000, RZ, 0xfc, !PT ;  /* 0x7f80000000007812 */ /* 0x000fe200078efcff */
[----:B------:R-:W-:Y:S06]  /*1d60*/  BRA `(.L_x_103) ;  /* 0x0000000000047947 */ /* 0x000fec0003800000 */
.L_x_101:
[----:B------:R-:W-:-:S07]  /*1d70*/  LEA R0, R35, R0, 0x17 ;  /* 0x0000000023007211 */ /* 0x000fce00078eb8ff */
.L_x_103:
[----:B------:R-:W-:Y:S05]  /*1d80*/  BSYNC.RECONVERGENT B2 ;  /* 0x0000000000027941 */ /* 0x000fea0003800200 */
.L_x_100:
[----:B------:R-:W-:Y:S05]  /*1d90*/  BRA `(.L_x_104) ;  /* 0x0000000000207947 */ /* 0x000fea0003800000 */
.L_x_99:
[----:B------:R-:W-:-:S04]  /*1da0*/  LOP3.LUT R0, R33, 0x80000000, R0, 0x48, !PT ;  /* 0x8000000021007812 */ /* 0x000fc800078e4800 */
[----:B------:R-:W-:Y:S01]  /*1db0*/  LOP3.LUT R0, R0, 0x7f800000, RZ, 0xfc, !PT ;  /* 0x7f80000000007812 */ /* 0x000fe200078efcff */
[----:B------:R-:W-:Y:S06]  /*1dc0*/  BRA `(.L_x_104) ;  /* 0x0000000000147947 */ /* 0x000fec0003800000 */
.L_x_98:
[----:B------:R-:W-:Y:S01]  /*1dd0*/  LOP3.LUT R0, R33, 0x80000000, R0, 0x48, !PT ;  /* 0x8000000021007812 */ /* 0x000fe200078e4800 */
[----:B------:R-:W-:Y:S06]  /*1de0*/  BRA `(.L_x_104) ;  /* 0x00000000000c7947 */ /* 0x000fec0003800000 */
.L_x_97:
[----:B------:R-:W0:Y:S01]  /*1df0*/  MUFU.RSQ R0, -QNAN ;  /* 0xffc0000000007908 */ /* 0x000e220000001400 */
[----:B------:R-:W-:Y:S05]  /*1e00*/  BRA `(.L_x_104) ;  /* 0x0000000000047947 */ /* 0x000fea0003800000 */
.L_x_96:
[----:B------:R-:W-:-:S07]  /*1e10*/  FADD.FTZ R0, R0, R22 ;  /* 0x0000001600007221 */ /* 0x000fce0000010000 */
.L_x_104:
[----:B------:R-:W-:Y:S05]  /*1e20*/  BSYNC.RECONVERGENT B1 ;  /* 0x0000000000017941 */ /* 0x000fea0003800200 */
.L_x_94:
[----:B------:R-:W-:Y:S01]  /*1e30*/  HFMA2 R31, -RZ, RZ, 0, 0 ;  /* 0x00000000ff1f7431 */ /* 0x000fe200000001ff */
[----:B------:R-:W-:-:S04]  /*1e40*/  MOV R30, R28 ;  /* 0x0000001c001e7202 */ /* 0x000fc80000000f00 */
[----:B0-----:R-:W-:Y:S05]  /*1e50*/  RET.REL.NODEC R30 `(build_hessian_and_distances) ;  /* 0xffffffe01e687950 */ /* 0x001fea0003c3ffff */
.L_x_105:
        /* <DEDUP_REMOVED lines=10> */
.L_x_109:


//--------------------- .nv.shared.compute_conservation_scores --------------------------
	.section	.nv.shared.compute_conservation_scores,"aw",@nobits
	.sectionflags	@""
	.align	4
.nv.shared.compute_conservation_scores:
	.zero		1104


//--------------------- .nv.shared.reserved.0     --------------------------
	.section	.nv.shared.reserved.0,"aw",@nobits
	.weak		__nv_reservedSMEM_offset_0_alias
	.size		__nv_reservedSMEM_offset_0_alias, 0, 64
	.other		__nv_reservedSMEM_offset_0_alias,@"STO_CUDA_RESERVED_SHARED STV_DEFAULT"
__nv_reservedSMEM_offset_0_alias:
	.zero		0
	.zero		64


//--------------------- .nv.constant0.compute_conservation_scores --------------------------
	.section	.nv.constant0.compute_conservation_scores,"a",@progbits
	.sectionflags	@""
	.align	4
.nv.constant0.compute_conservation_scores:
	.zero		928


//--------------------- .nv.constant0.compute_local_contact_order --------------------------
	.section	.nv.constant0.compute_local_contact_order,"a",@progbits
	.sectionflags	@""
	.align	4
.nv.constant0.compute_local_contact_order:
	.zero		940


//--------------------- .nv.constant0.build_hessian_and_distances --------------------------
	.section	.nv.constant0.build_hessian_and_distances,"a",@progbits
	.sectionflags	@""
	.align	4
.nv.constant0.build_hessian_and_distances:
	.zero		952


//--------------------- SYMBOLS --------------------------

	.type		.nv.reservedSmem.offset0,@object
	.size		.nv.reservedSmem.offset0,0x4
	.type		.nv.reservedSmem.cap,@object
	.size		.nv.reservedSmem.cap,0x4
